//
// Generated by NVIDIA NVVM Compiler
//
// Compiler Build ID: CL-36424714
// Cuda compilation tools, release 13.0, V13.0.88
// Based on NVVM 20.0.0
//

.version 9.0
.target sm_100
.address_size 64

	// .globl	popcount_pairwise_kernel
// _ZZ24popcount_pairwise_kernelE4smem has been demoted
// _ZZ24popcount_weighted_kernelE4smem has been demoted
// _ZZ30popcount_weighted_batch_kernelE4smem has been demoted

.visible .entry popcount_pairwise_kernel(
	.param .u64 .ptr .align 1 popcount_pairwise_kernel_param_0,
	.param .u64 .ptr .align 1 popcount_pairwise_kernel_param_1,
	.param .u32 popcount_pairwise_kernel_param_2,
	.param .u32 popcount_pairwise_kernel_param_3,
	.param .u32 popcount_pairwise_kernel_param_4,
	.param .u64 .ptr .align 1 popcount_pairwise_kernel_param_5
)
{
	.reg .pred 	%p<29>;
	.reg .b32 	%r<61>;
	.reg .b64 	%rd<60>;
	// demoted variable
	.shared .align 8 .b8 _ZZ24popcount_pairwise_kernelE4smem[256];
	ld.param.u64 	%rd14, [popcount_pairwise_kernel_param_0];
	ld.param.u64 	%rd15, [popcount_pairwise_kernel_param_1];
	ld.param.u32 	%r7, [popcount_pairwise_kernel_param_2];
	ld.param.u32 	%r9, [popcount_pairwise_kernel_param_3];
	ld.param.u32 	%r8, [popcount_pairwise_kernel_param_4];
	ld.param.u64 	%rd16, [popcount_pairwise_kernel_param_5];
	mov.u32 	%r1, %ctaid.x;
	mov.u32 	%r2, %ctaid.y;
	setp.ge.s32 	%p1, %r1, %r7;
	setp.ge.s32 	%p2, %r2, %r9;
	or.pred  	%p3, %p1, %p2;
	@%p3 bra 	$L__BB0_10;
	cvt.u64.u32 	%rd1, %r1;
	cvt.u64.u32 	%rd2, %r2;
	mov.u32 	%r3, %tid.x;
	setp.ge.s32 	%p4, %r3, %r8;
	mov.b64 	%rd58, 0;
	@%p4 bra 	$L__BB0_4;
	cvt.s64.s32 	%rd19, %r8;
	mov.u32 	%r4, %ntid.x;
	cvta.to.global.u64 	%rd3, %rd14;
	cvta.to.global.u64 	%rd4, %rd15;
	mul.lo.s64 	%rd5, %rd19, %rd2;
	mul.lo.s64 	%rd6, %rd19, %rd1;
	mov.b64 	%rd58, 0;
	mov.u32 	%r60, %r3;
$L__BB0_3:
	cvt.s64.s32 	%rd20, %r60;
	add.s64 	%rd21, %rd6, %rd20;
	shl.b64 	%rd22, %rd21, 3;
	add.s64 	%rd23, %rd3, %rd22;
	ld.global.nc.u64 	%rd24, [%rd23];
	add.s64 	%rd25, %rd5, %rd20;
	shl.b64 	%rd26, %rd25, 3;
	add.s64 	%rd27, %rd4, %rd26;
	ld.global.nc.u64 	%rd28, [%rd27];
	and.b64  	%rd29, %rd28, %rd24;
	popc.b64 	%r10, %rd29;
	cvt.u64.u32 	%rd30, %r10;
	add.s64 	%rd58, %rd30, %rd58;
	add.s32 	%r60, %r60, %r4;
	setp.lt.s32 	%p5, %r60, %r8;
	@%p5 bra 	$L__BB0_3;
$L__BB0_4:
	// begin inline asm
	mov.b64 {%r11,%r12}, %rd58;
	// end inline asm
	shfl.sync.down.b32	%r14|%p6, %r12, 16, 31, -1;
	shfl.sync.down.b32	%r13|%p7, %r11, 16, 31, -1;
	// begin inline asm
	mov.b64 %rd32, {%r13,%r14};
	// end inline asm
	add.s64 	%rd33, %rd32, %rd58;
	// begin inline asm
	mov.b64 {%r15,%r16}, %rd33;
	// end inline asm
	shfl.sync.down.b32	%r18|%p8, %r16, 8, 31, -1;
	shfl.sync.down.b32	%r17|%p9, %r15, 8, 31, -1;
	// begin inline asm
	mov.b64 %rd34, {%r17,%r18};
	// end inline asm
	add.s64 	%rd35, %rd34, %rd33;
	// begin inline asm
	mov.b64 {%r19,%r20}, %rd35;
	// end inline asm
	shfl.sync.down.b32	%r22|%p10, %r20, 4, 31, -1;
	shfl.sync.down.b32	%r21|%p11, %r19, 4, 31, -1;
	// begin inline asm
	mov.b64 %rd36, {%r21,%r22};
	// end inline asm
	add.s64 	%rd37, %rd36, %rd35;
	// begin inline asm
	mov.b64 {%r23,%r24}, %rd37;
	// end inline asm
	shfl.sync.down.b32	%r26|%p12, %r24, 2, 31, -1;
	shfl.sync.down.b32	%r25|%p13, %r23, 2, 31, -1;
	// begin inline asm
	mov.b64 %rd38, {%r25,%r26};
	// end inline asm
	add.s64 	%rd39, %rd38, %rd37;
	// begin inline asm
	mov.b64 {%r27,%r28}, %rd39;
	// end inline asm
	shfl.sync.down.b32	%r30|%p14, %r28, 1, 31, -1;
	shfl.sync.down.b32	%r29|%p15, %r27, 1, 31, -1;
	// begin inline asm
	mov.b64 %rd40, {%r29,%r30};
	// end inline asm
	add.s64 	%rd10, %rd40, %rd39;
	and.b32  	%r31, %r3, 31;
	setp.ne.s32 	%p16, %r31, 0;
	@%p16 bra 	$L__BB0_6;
	shr.u32 	%r32, %r3, 2;
	mov.u32 	%r33, _ZZ24popcount_pairwise_kernelE4smem;
	add.s32 	%r34, %r33, %r32;
	st.shared.u64 	[%r34], %rd10;
$L__BB0_6:
	bar.sync 	0;
	mov.u32 	%r35, %ntid.x;
	shr.u32 	%r36, %r35, 5;
	setp.ge.u32 	%p17, %r3, %r36;
	mov.b64 	%rd59, 0;
	@%p17 bra 	$L__BB0_8;
	shl.b32 	%r37, %r3, 3;
	mov.u32 	%r38, _ZZ24popcount_pairwise_kernelE4smem;
	add.s32 	%r39, %r38, %r37;
	ld.shared.u64 	%rd59, [%r39];
$L__BB0_8:
	// begin inline asm
	mov.b64 {%r40,%r41}, %rd59;
	// end inline asm
	shfl.sync.down.b32	%r43|%p18, %r41, 16, 31, -1;
	shfl.sync.down.b32	%r42|%p19, %r40, 16, 31, -1;
	// begin inline asm
	mov.b64 %rd43, {%r42,%r43};
	// end inline asm
	add.s64 	%rd44, %rd43, %rd59;
	// begin inline asm
	mov.b64 {%r44,%r45}, %rd44;
	// end inline asm
	shfl.sync.down.b32	%r47|%p20, %r45, 8, 31, -1;
	shfl.sync.down.b32	%r46|%p21, %r44, 8, 31, -1;
	// begin inline asm
	mov.b64 %rd45, {%r46,%r47};
	// end inline asm
	add.s64 	%rd46, %rd45, %rd44;
	// begin inline asm
	mov.b64 {%r48,%r49}, %rd46;
	// end inline asm
	shfl.sync.down.b32	%r51|%p22, %r49, 4, 31, -1;
	shfl.sync.down.b32	%r50|%p23, %r48, 4, 31, -1;
	// begin inline asm
	mov.b64 %rd47, {%r50,%r51};
	// end inline asm
	add.s64 	%rd48, %rd47, %rd46;
	// begin inline asm
	mov.b64 {%r52,%r53}, %rd48;
	// end inline asm
	shfl.sync.down.b32	%r55|%p24, %r53, 2, 31, -1;
	shfl.sync.down.b32	%r54|%p25, %r52, 2, 31, -1;
	// begin inline asm
	mov.b64 %rd49, {%r54,%r55};
	// end inline asm
	add.s64 	%rd50, %rd49, %rd48;
	// begin inline asm
	mov.b64 {%r56,%r57}, %rd50;
	// end inline asm
	shfl.sync.down.b32	%r59|%p26, %r57, 1, 31, -1;
	shfl.sync.down.b32	%r58|%p27, %r56, 1, 31, -1;
	// begin inline asm
	mov.b64 %rd51, {%r58,%r59};
	// end inline asm
	add.s64 	%rd13, %rd51, %rd50;
	setp.ne.s32 	%p28, %r3, 0;
	@%p28 bra 	$L__BB0_10;
	cvt.u64.u32 	%rd52, %r7;
	mad.lo.s64 	%rd53, %rd52, %rd2, %rd1;
	cvta.to.global.u64 	%rd54, %rd16;
	shl.b64 	%rd55, %rd53, 3;
	add.s64 	%rd56, %rd54, %rd55;
	st.global.u64 	[%rd56], %rd13;
$L__BB0_10:
	ret;

}
	// .globl	popcount_weighted_kernel
.visible .entry popcount_weighted_kernel(
	.param .u64 .ptr .align 1 popcount_weighted_kernel_param_0,
	.param .u64 .ptr .align 1 popcount_weighted_kernel_param_1,
	.param .u32 popcount_weighted_kernel_param_2,
	.param .u32 popcount_weighted_kernel_param_3,
	.param .u64 .ptr .align 1 popcount_weighted_kernel_param_4,
	.param .u64 .ptr .align 1 popcount_weighted_kernel_param_5,
	.param .u32 popcount_weighted_kernel_param_6,
	.param .u64 .ptr .align 1 popcount_weighted_kernel_param_7
)
{
	.reg .pred 	%p<29>;
	.reg .b32 	%r<61>;
	.reg .b64 	%rd<64>;
	.reg .b64 	%fd<7>;
	// demoted variable
	.shared .align 8 .b8 _ZZ24popcount_weighted_kernelE4smem[256];
	ld.param.u64 	%rd14, [popcount_weighted_kernel_param_0];
	ld.param.u64 	%rd15, [popcount_weighted_kernel_param_1];
	ld.param.u32 	%r8, [popcount_weighted_kernel_param_2];
	ld.param.u32 	%r7, [popcount_weighted_kernel_param_3];
	ld.param.u64 	%rd16, [popcount_weighted_kernel_param_4];
	ld.param.u64 	%rd17, [popcount_weighted_kernel_param_5];
	ld.param.u32 	%r9, [popcount_weighted_kernel_param_6];
	ld.param.u64 	%rd18, [popcount_weighted_kernel_param_7];
	mov.u32 	%r1, %ctaid.x;
	mov.u32 	%r2, %ctaid.y;
	setp.ge.s32 	%p1, %r1, %r8;
	setp.ge.s32 	%p2, %r2, %r9;
	or.pred  	%p3, %p1, %p2;
	@%p3 bra 	$L__BB1_10;
	cvt.u64.u32 	%rd1, %r1;
	cvt.u64.u32 	%rd2, %r2;
	mov.u32 	%r3, %tid.x;
	setp.ge.s32 	%p4, %r3, %r7;
	mov.b64 	%rd62, 0;
	@%p4 bra 	$L__BB1_4;
	cvt.s64.s32 	%rd21, %r7;
	mov.u32 	%r4, %ntid.x;
	cvta.to.global.u64 	%rd3, %rd14;
	cvta.to.global.u64 	%rd4, %rd16;
	mul.lo.s64 	%rd5, %rd21, %rd2;
	mul.lo.s64 	%rd6, %rd21, %rd1;
	mov.b64 	%rd62, 0;
	mov.u32 	%r60, %r3;
$L__BB1_3:
	cvt.s64.s32 	%rd22, %r60;
	add.s64 	%rd23, %rd6, %rd22;
	shl.b64 	%rd24, %rd23, 3;
	add.s64 	%rd25, %rd3, %rd24;
	ld.global.nc.u64 	%rd26, [%rd25];
	add.s64 	%rd27, %rd5, %rd22;
	shl.b64 	%rd28, %rd27, 3;
	add.s64 	%rd29, %rd4, %rd28;
	ld.global.nc.u64 	%rd30, [%rd29];
	and.b64  	%rd31, %rd30, %rd26;
	popc.b64 	%r10, %rd31;
	cvt.u64.u32 	%rd32, %r10;
	add.s64 	%rd62, %rd32, %rd62;
	add.s32 	%r60, %r60, %r4;
	setp.lt.s32 	%p5, %r60, %r7;
	@%p5 bra 	$L__BB1_3;
$L__BB1_4:
	// begin inline asm
	mov.b64 {%r11,%r12}, %rd62;
	// end inline asm
	shfl.sync.down.b32	%r14|%p6, %r12, 16, 31, -1;
	shfl.sync.down.b32	%r13|%p7, %r11, 16, 31, -1;
	// begin inline asm
	mov.b64 %rd34, {%r13,%r14};
	// end inline asm
	add.s64 	%rd35, %rd34, %rd62;
	// begin inline asm
	mov.b64 {%r15,%r16}, %rd35;
	// end inline asm
	shfl.sync.down.b32	%r18|%p8, %r16, 8, 31, -1;
	shfl.sync.down.b32	%r17|%p9, %r15, 8, 31, -1;
	// begin inline asm
	mov.b64 %rd36, {%r17,%r18};
	// end inline asm
	add.s64 	%rd37, %rd36, %rd35;
	// begin inline asm
	mov.b64 {%r19,%r20}, %rd37;
	// end inline asm
	shfl.sync.down.b32	%r22|%p10, %r20, 4, 31, -1;
	shfl.sync.down.b32	%r21|%p11, %r19, 4, 31, -1;
	// begin inline asm
	mov.b64 %rd38, {%r21,%r22};
	// end inline asm
	add.s64 	%rd39, %rd38, %rd37;
	// begin inline asm
	mov.b64 {%r23,%r24}, %rd39;
	// end inline asm
	shfl.sync.down.b32	%r26|%p12, %r24, 2, 31, -1;
	shfl.sync.down.b32	%r25|%p13, %r23, 2, 31, -1;
	// begin inline asm
	mov.b64 %rd40, {%r25,%r26};
	// end inline asm
	add.s64 	%rd41, %rd40, %rd39;
	// begin inline asm
	mov.b64 {%r27,%r28}, %rd41;
	// end inline asm
	shfl.sync.down.b32	%r30|%p14, %r28, 1, 31, -1;
	shfl.sync.down.b32	%r29|%p15, %r27, 1, 31, -1;
	// begin inline asm
	mov.b64 %rd42, {%r29,%r30};
	// end inline asm
	add.s64 	%rd10, %rd42, %rd41;
	and.b32  	%r31, %r3, 31;
	setp.ne.s32 	%p16, %r31, 0;
	@%p16 bra 	$L__BB1_6;
	shr.u32 	%r32, %r3, 2;
	mov.u32 	%r33, _ZZ24popcount_weighted_kernelE4smem;
	add.s32 	%r34, %r33, %r32;
	st.shared.u64 	[%r34], %rd10;
$L__BB1_6:
	bar.sync 	0;
	mov.u32 	%r35, %ntid.x;
	shr.u32 	%r36, %r35, 5;
	setp.ge.u32 	%p17, %r3, %r36;
	mov.b64 	%rd63, 0;
	@%p17 bra 	$L__BB1_8;
	shl.b32 	%r37, %r3, 3;
	mov.u32 	%r38, _ZZ24popcount_weighted_kernelE4smem;
	add.s32 	%r39, %r38, %r37;
	ld.shared.u64 	%rd63, [%r39];
$L__BB1_8:
	// begin inline asm
	mov.b64 {%r40,%r41}, %rd63;
	// end inline asm
	shfl.sync.down.b32	%r43|%p18, %r41, 16, 31, -1;
	shfl.sync.down.b32	%r42|%p19, %r40, 16, 31, -1;
	// begin inline asm
	mov.b64 %rd45, {%r42,%r43};
	// end inline asm
	add.s64 	%rd46, %rd45, %rd63;
	// begin inline asm
	mov.b64 {%r44,%r45}, %rd46;
	// end inline asm
	shfl.sync.down.b32	%r47|%p20, %r45, 8, 31, -1;
	shfl.sync.down.b32	%r46|%p21, %r44, 8, 31, -1;
	// begin inline asm
	mov.b64 %rd47, {%r46,%r47};
	// end inline asm
	add.s64 	%rd48, %rd47, %rd46;
	// begin inline asm
	mov.b64 {%r48,%r49}, %rd48;
	// end inline asm
	shfl.sync.down.b32	%r51|%p22, %r49, 4, 31, -1;
	shfl.sync.down.b32	%r50|%p23, %r48, 4, 31, -1;
	// begin inline asm
	mov.b64 %rd49, {%r50,%r51};
	// end inline asm
	add.s64 	%rd50, %rd49, %rd48;
	// begin inline asm
	mov.b64 {%r52,%r53}, %rd50;
	// end inline asm
	shfl.sync.down.b32	%r55|%p24, %r53, 2, 31, -1;
	shfl.sync.down.b32	%r54|%p25, %r52, 2, 31, -1;
	// begin inline asm
	mov.b64 %rd51, {%r54,%r55};
	// end inline asm
	add.s64 	%rd52, %rd51, %rd50;
	// begin inline asm
	mov.b64 {%r56,%r57}, %rd52;
	// end inline asm
	shfl.sync.down.b32	%r59|%p26, %r57, 1, 31, -1;
	shfl.sync.down.b32	%r58|%p27, %r56, 1, 31, -1;
	// begin inline asm
	mov.b64 %rd53, {%r58,%r59};
	// end inline asm
	add.s64 	%rd13, %rd53, %rd52;
	setp.ne.s32 	%p28, %r3, 0;
	@%p28 bra 	$L__BB1_10;
	cvt.rn.f64.u64 	%fd1, %rd13;
	cvta.to.global.u64 	%rd54, %rd15;
	shl.b64 	%rd55, %rd1, 3;
	add.s64 	%rd56, %rd54, %rd55;
	ld.global.nc.f64 	%fd2, [%rd56];
	mul.f64 	%fd3, %fd2, %fd1;
	cvta.to.global.u64 	%rd57, %rd17;
	shl.b64 	%rd58, %rd2, 3;
	add.s64 	%rd59, %rd57, %rd58;
	ld.global.nc.f64 	%fd4, [%rd59];
	mul.f64 	%fd5, %fd3, %fd4;
	cvta.to.global.u64 	%rd60, %rd18;
	atom.global.add.f64 	%fd6, [%rd60], %fd5;
$L__BB1_10:
	ret;

}
	// .globl	popcount_weighted_batch_kernel
.visible .entry popcount_weighted_batch_kernel(
	.param .u64 .ptr .align 1 popcount_weighted_batch_kernel_param_0,
	.param .u64 .ptr .align 1 popcount_weighted_batch_kernel_param_1,
	.param .u32 popcount_weighted_batch_kernel_param_2,
	.param .u32 popcount_weighted_batch_kernel_param_3,
	.param .u64 .ptr .align 1 popcount_weighted_batch_kernel_param_4,
	.param .u64 .ptr .align 1 popcount_weighted_batch_kernel_param_5,
	.param .u32 popcount_weighted_batch_kernel_param_6,
	.param .u32 popcount_weighted_batch_kernel_param_7,
	.param .u64 .ptr .align 1 popcount_weighted_batch_kernel_param_8
)
{
	.reg .pred 	%p<31>;
	.reg .b32 	%r<63>;
	.reg .b64 	%rd<68>;
	.reg .b64 	%fd<7>;
	// demoted variable
	.shared .align 8 .b8 _ZZ30popcount_weighted_batch_kernelE4smem[256];
	ld.param.u64 	%rd14, [popcount_weighted_batch_kernel_param_0];
	ld.param.u64 	%rd15, [popcount_weighted_batch_kernel_param_1];
	ld.param.u32 	%r10, [popcount_weighted_batch_kernel_param_2];
	ld.param.u32 	%r8, [popcount_weighted_batch_kernel_param_3];
	ld.param.u64 	%rd16, [popcount_weighted_batch_kernel_param_4];
	ld.param.u64 	%rd17, [popcount_weighted_batch_kernel_param_5];
	ld.param.u32 	%r9, [popcount_weighted_batch_kernel_param_6];
	ld.param.u32 	%r11, [popcount_weighted_batch_kernel_param_7];
	ld.param.u64 	%rd18, [popcount_weighted_batch_kernel_param_8];
	mov.u32 	%r1, %ctaid.x;
	mov.u32 	%r2, %ctaid.y;
	mov.u32 	%r3, %ctaid.z;
	setp.ge.s32 	%p1, %r1, %r10;
	setp.ge.s32 	%p2, %r2, %r9;
	or.pred  	%p3, %p1, %p2;
	setp.ge.s32 	%p4, %r3, %r11;
	or.pred  	%p5, %p3, %p4;
	@%p5 bra 	$L__BB2_10;
	cvt.u64.u32 	%rd1, %r1;
	mul.wide.u32 	%rd20, %r9, %r3;
	cvt.u64.u32 	%rd21, %r2;
	add.s64 	%rd2, %rd20, %rd21;
	mov.u32 	%r4, %tid.x;
	setp.ge.s32 	%p6, %r4, %r8;
	mov.b64 	%rd66, 0;
	@%p6 bra 	$L__BB2_4;
	cvt.s64.s32 	%rd23, %r8;
	mov.u32 	%r5, %ntid.x;
	cvta.to.global.u64 	%rd3, %rd14;
	cvta.to.global.u64 	%rd4, %rd16;
	mul.lo.s64 	%rd5, %rd2, %rd23;
	mul.lo.s64 	%rd6, %rd23, %rd1;
	mov.b64 	%rd66, 0;
	mov.u32 	%r62, %r4;
$L__BB2_3:
	cvt.s64.s32 	%rd24, %r62;
	add.s64 	%rd25, %rd6, %rd24;
	shl.b64 	%rd26, %rd25, 3;
	add.s64 	%rd27, %rd3, %rd26;
	ld.global.nc.u64 	%rd28, [%rd27];
	add.s64 	%rd29, %rd5, %rd24;
	shl.b64 	%rd30, %rd29, 3;
	add.s64 	%rd31, %rd4, %rd30;
	ld.global.nc.u64 	%rd32, [%rd31];
	and.b64  	%rd33, %rd32, %rd28;
	popc.b64 	%r12, %rd33;
	cvt.u64.u32 	%rd34, %r12;
	add.s64 	%rd66, %rd34, %rd66;
	add.s32 	%r62, %r62, %r5;
	setp.lt.s32 	%p7, %r62, %r8;
	@%p7 bra 	$L__BB2_3;
$L__BB2_4:
	// begin inline asm
	mov.b64 {%r13,%r14}, %rd66;
	// end inline asm
	shfl.sync.down.b32	%r16|%p8, %r14, 16, 31, -1;
	shfl.sync.down.b32	%r15|%p9, %r13, 16, 31, -1;
	// begin inline asm
	mov.b64 %rd36, {%r15,%r16};
	// end inline asm
	add.s64 	%rd37, %rd36, %rd66;
	// begin inline asm
	mov.b64 {%r17,%r18}, %rd37;
	// end inline asm
	shfl.sync.down.b32	%r20|%p10, %r18, 8, 31, -1;
	shfl.sync.down.b32	%r19|%p11, %r17, 8, 31, -1;
	// begin inline asm
	mov.b64 %rd38, {%r19,%r20};
	// end inline asm
	add.s64 	%rd39, %rd38, %rd37;
	// begin inline asm
	mov.b64 {%r21,%r22}, %rd39;
	// end inline asm
	shfl.sync.down.b32	%r24|%p12, %r22, 4, 31, -1;
	shfl.sync.down.b32	%r23|%p13, %r21, 4, 31, -1;
	// begin inline asm
	mov.b64 %rd40, {%r23,%r24};
	// end inline asm
	add.s64 	%rd41, %rd40, %rd39;
	// begin inline asm
	mov.b64 {%r25,%r26}, %rd41;
	// end inline asm
	shfl.sync.down.b32	%r28|%p14, %r26, 2, 31, -1;
	shfl.sync.down.b32	%r27|%p15, %r25, 2, 31, -1;
	// begin inline asm
	mov.b64 %rd42, {%r27,%r28};
	// end inline asm
	add.s64 	%rd43, %rd42, %rd41;
	// begin inline asm
	mov.b64 {%r29,%r30}, %rd43;
	// end inline asm
	shfl.sync.down.b32	%r32|%p16, %r30, 1, 31, -1;
	shfl.sync.down.b32	%r31|%p17, %r29, 1, 31, -1;
	// begin inline asm
	mov.b64 %rd44, {%r31,%r32};
	// end inline asm
	add.s64 	%rd10, %rd44, %rd43;
	and.b32  	%r33, %r4, 31;
	setp.ne.s32 	%p18, %r33, 0;
	@%p18 bra 	$L__BB2_6;
	shr.u32 	%r34, %r4, 2;
	mov.u32 	%r35, _ZZ30popcount_weighted_batch_kernelE4smem;
	add.s32 	%r36, %r35, %r34;
	st.shared.u64 	[%r36], %rd10;
$L__BB2_6:
	bar.sync 	0;
	mov.u32 	%r37, %ntid.x;
	shr.u32 	%r38, %r37, 5;
	setp.ge.u32 	%p19, %r4, %r38;
	mov.b64 	%rd67, 0;
	@%p19 bra 	$L__BB2_8;
	shl.b32 	%r39, %r4, 3;
	mov.u32 	%r40, _ZZ30popcount_weighted_batch_kernelE4smem;
	add.s32 	%r41, %r40, %r39;
	ld.shared.u64 	%rd67, [%r41];
$L__BB2_8:
	// begin inline asm
	mov.b64 {%r42,%r43}, %rd67;
	// end inline asm
	shfl.sync.down.b32	%r45|%p20, %r43, 16, 31, -1;
	shfl.sync.down.b32	%r44|%p21, %r42, 16, 31, -1;
	// begin inline asm
	mov.b64 %rd47, {%r44,%r45};
	// end inline asm
	add.s64 	%rd48, %rd47, %rd67;
	// begin inline asm
	mov.b64 {%r46,%r47}, %rd48;
	// end inline asm
	shfl.sync.down.b32	%r49|%p22, %r47, 8, 31, -1;
	shfl.sync.down.b32	%r48|%p23, %r46, 8, 31, -1;
	// begin inline asm
	mov.b64 %rd49, {%r48,%r49};
	// end inline asm
	add.s64 	%rd50, %rd49, %rd48;
	// begin inline asm
	mov.b64 {%r50,%r51}, %rd50;
	// end inline asm
	shfl.sync.down.b32	%r53|%p24, %r51, 4, 31, -1;
	shfl.sync.down.b32	%r52|%p25, %r50, 4, 31, -1;
	// begin inline asm
	mov.b64 %rd51, {%r52,%r53};
	// end inline asm
	add.s64 	%rd52, %rd51, %rd50;
	// begin inline asm
	mov.b64 {%r54,%r55}, %rd52;
	// end inline asm
	shfl.sync.down.b32	%r57|%p26, %r55, 2, 31, -1;
	shfl.sync.down.b32	%r56|%p27, %r54, 2, 31, -1;
	// begin inline asm
	mov.b64 %rd53, {%r56,%r57};
	// end inline asm
	add.s64 	%rd54, %rd53, %rd52;
	// begin inline asm
	mov.b64 {%r58,%r59}, %rd54;
	// end inline asm
	shfl.sync.down.b32	%r61|%p28, %r59, 1, 31, -1;
	shfl.sync.down.b32	%r60|%p29, %r58, 1, 31, -1;
	// begin inline asm
	mov.b64 %rd55, {%r60,%r61};
	// end inline asm
	add.s64 	%rd13, %rd55, %rd54;
	setp.ne.s32 	%p30, %r4, 0;
	@%p30 bra 	$L__BB2_10;
	cvt.rn.f64.u64 	%fd1, %rd13;
	cvta.to.global.u64 	%rd56, %rd15;
	shl.b64 	%rd57, %rd1, 3;
	add.s64 	%rd58, %rd56, %rd57;
	ld.global.nc.f64 	%fd2, [%rd58];
	mul.f64 	%fd3, %fd2, %fd1;
	cvta.to.global.u64 	%rd59, %rd17;
	shl.b64 	%rd60, %rd2, 3;
	add.s64 	%rd61, %rd59, %rd60;
	ld.global.nc.f64 	%fd4, [%rd61];
	mul.f64 	%fd5, %fd3, %fd4;
	cvta.to.global.u64 	%rd62, %rd18;
	mul.wide.u32 	%rd63, %r3, 8;
	add.s64 	%rd64, %rd62, %rd63;
	atom.global.add.f64 	%fd6, [%rd64], %fd5;
$L__BB2_10:
	ret;

}
	// .globl	ewah_decompress_kernel
.visible .entry ewah_decompress_kernel(
	.param .u64 .ptr .align 1 ewah_decompress_kernel_param_0,
	.param .u32 ewah_decompress_kernel_param_1,
	.param .u32 ewah_decompress_kernel_param_2,
	.param .u64 .ptr .align 1 ewah_decompress_kernel_param_3
)
{
	.reg .pred 	%p<29>;
	.reg .b32 	%r<67>;
	.reg .b64 	%rd<32>;

	ld.param.u64 	%rd6, [ewah_decompress_kernel_param_0];
	ld.param.u32 	%r39, [ewah_decompress_kernel_param_1];
	ld.param.u32 	%r40, [ewah_decompress_kernel_param_2];
	ld.param.u64 	%rd7, [ewah_decompress_kernel_param_3];
	cvta.to.global.u64 	%rd1, %rd6;
	cvta.to.global.u64 	%rd2, %rd7;
	mov.u32 	%r41, %tid.x;
	setp.ne.s32 	%p1, %r41, 0;
	@%p1 bra 	$L__BB3_21;
	mov.b32 	%r51, 0;
	min.s32 	%r43, %r39, %r40;
	setp.lt.s32 	%p2, %r43, 1;
	@%p2 bra 	$L__BB3_8;
	mov.b32 	%r51, 0;
	mov.u32 	%r57, %r51;
$L__BB3_3:
	mul.wide.s32 	%rd8, %r57, 8;
	add.s64 	%rd9, %rd1, %rd8;
	ld.global.nc.u64 	%rd4, [%rd9];
	shr.u64 	%rd10, %rd4, 1;
	cvt.u32.u64 	%r9, %rd10;
	setp.eq.s32 	%p3, %r9, 0;
	@%p3 bra 	$L__BB3_6;
	and.b64  	%rd11, %rd4, 1;
	neg.s64 	%rd5, %rd11;
	mov.b32 	%r55, 0;
$L__BB3_5:
	mul.wide.s32 	%rd12, %r51, 8;
	add.s64 	%rd13, %rd2, %rd12;
	add.s32 	%r51, %r51, 1;
	st.global.u64 	[%rd13], %rd5;
	add.s32 	%r55, %r55, 1;
	setp.lt.u32 	%p4, %r55, %r9;
	setp.lt.s32 	%p5, %r51, %r40;
	and.pred  	%p6, %p4, %p5;
	@%p6 bra 	$L__BB3_5;
$L__BB3_6:
	add.s32 	%r57, %r57, 1;
	setp.lt.u64 	%p7, %rd4, 8589934592;
	setp.ge.s32 	%p8, %r51, %r40;
	setp.ge.s32 	%p9, %r57, %r39;
	or.pred  	%p10, %p8, %p9;
	or.pred  	%p11, %p10, %p7;
	@%p11 bra 	$L__BB3_7;
	bra.uni 	$L__BB3_22;
$L__BB3_7:
	setp.lt.s32 	%p17, %r57, %r39;
	setp.lt.s32 	%p18, %r51, %r40;
	and.pred  	%p19, %p17, %p18;
	@%p19 bra 	$L__BB3_3;
$L__BB3_8:
	setp.ge.s32 	%p20, %r51, %r40;
	@%p20 bra 	$L__BB3_21;
	sub.s32 	%r4, %r40, %r51;
	and.b32  	%r5, %r4, 15;
	sub.s32 	%r47, %r51, %r40;
	setp.gt.u32 	%p21, %r47, -16;
	@%p21 bra 	$L__BB3_12;
	and.b32  	%r48, %r4, -16;
	neg.s32 	%r60, %r48;
	add.s64 	%rd3, %rd2, 64;
$L__BB3_11:
	.pragma "nounroll";
	mul.wide.s32 	%rd20, %r51, 8;
	add.s64 	%rd21, %rd3, %rd20;
	mov.b64 	%rd22, 0;
	st.global.u64 	[%rd21+-64], %rd22;
	st.global.u64 	[%rd21+-56], %rd22;
	st.global.u64 	[%rd21+-48], %rd22;
	st.global.u64 	[%rd21+-40], %rd22;
	st.global.u64 	[%rd21+-32], %rd22;
	st.global.u64 	[%rd21+-24], %rd22;
	st.global.u64 	[%rd21+-16], %rd22;
	st.global.u64 	[%rd21+-8], %rd22;
	st.global.u64 	[%rd21], %rd22;
	st.global.u64 	[%rd21+8], %rd22;
	st.global.u64 	[%rd21+16], %rd22;
	st.global.u64 	[%rd21+24], %rd22;
	st.global.u64 	[%rd21+32], %rd22;
	st.global.u64 	[%rd21+40], %rd22;
	st.global.u64 	[%rd21+48], %rd22;
	add.s32 	%r51, %r51, 16;
	st.global.u64 	[%rd21+56], %rd22;
	add.s32 	%r60, %r60, 16;
	setp.ne.s32 	%p22, %r60, 0;
	@%p22 bra 	$L__BB3_11;
$L__BB3_12:
	setp.eq.s32 	%p23, %r5, 0;
	@%p23 bra 	$L__BB3_21;
	and.b32  	%r28, %r4, 7;
	setp.lt.u32 	%p24, %r5, 8;
	@%p24 bra 	$L__BB3_15;
	mul.wide.s32 	%rd23, %r51, 8;
	add.s64 	%rd24, %rd2, %rd23;
	mov.b64 	%rd25, 0;
	st.global.u64 	[%rd24], %rd25;
	st.global.u64 	[%rd24+8], %rd25;
	st.global.u64 	[%rd24+16], %rd25;
	st.global.u64 	[%rd24+24], %rd25;
	st.global.u64 	[%rd24+32], %rd25;
	st.global.u64 	[%rd24+40], %rd25;
	st.global.u64 	[%rd24+48], %rd25;
	st.global.u64 	[%rd24+56], %rd25;
	add.s32 	%r51, %r51, 8;
$L__BB3_15:
	setp.eq.s32 	%p25, %r28, 0;
	@%p25 bra 	$L__BB3_21;
	and.b32  	%r31, %r4, 3;
	setp.lt.u32 	%p26, %r28, 4;
	@%p26 bra 	$L__BB3_18;
	mul.wide.s32 	%rd26, %r51, 8;
	add.s64 	%rd27, %rd2, %rd26;
	mov.b64 	%rd28, 0;
	st.global.u64 	[%rd27], %rd28;
	st.global.u64 	[%rd27+8], %rd28;
	st.global.u64 	[%rd27+16], %rd28;
	st.global.u64 	[%rd27+24], %rd28;
	add.s32 	%r51, %r51, 4;
$L__BB3_18:
	setp.eq.s32 	%p27, %r31, 0;
	@%p27 bra 	$L__BB3_21;
	neg.s32 	%r65, %r31;
$L__BB3_20:
	.pragma "nounroll";
	mul.wide.s32 	%rd29, %r51, 8;
	add.s64 	%rd30, %rd2, %rd29;
	add.s32 	%r51, %r51, 1;
	mov.b64 	%rd31, 0;
	st.global.u64 	[%rd30], %rd31;
	add.s32 	%r65, %r65, 1;
	setp.ne.s32 	%p28, %r65, 0;
	@%p28 bra 	$L__BB3_20;
$L__BB3_21:
	ret;
$L__BB3_22:
	shr.u64 	%rd14, %rd4, 33;
	cvt.u32.u64 	%r12, %rd14;
	mov.b32 	%r58, 0;
	mov.u32 	%r59, %r51;
$L__BB3_23:
	mul.wide.s32 	%rd15, %r57, 8;
	add.s64 	%rd16, %rd1, %rd15;
	ld.global.nc.u64 	%rd17, [%rd16];
	add.s32 	%r51, %r59, 1;
	mul.wide.s32 	%rd18, %r59, 8;
	add.s64 	%rd19, %rd2, %rd18;
	st.global.u64 	[%rd19], %rd17;
	add.s32 	%r58, %r58, 1;
	add.s32 	%r57, %r57, 1;
	setp.lt.u32 	%p12, %r58, %r12;
	setp.lt.s32 	%p13, %r51, %r40;
	setp.lt.s32 	%p14, %r57, %r39;
	and.pred  	%p15, %p13, %p14;
	and.pred  	%p16, %p15, %p12;
	mov.u32 	%r59, %r51;
	@%p16 bra 	$L__BB3_23;
	bra.uni 	$L__BB3_7;

}
	// .globl	pack_bits_all_kernel
.visible .entry pack_bits_all_kernel(
	.param .u64 .ptr .align 1 pack_bits_all_kernel_param_0,
	.param .u64 pack_bits_all_kernel_param_1,
	.param .u32 pack_bits_all_kernel_param_2,
	.param .u32 pack_bits_all_kernel_param_3,
	.param .u64 pack_bits_all_kernel_param_4,
	.param .u64 .ptr .align 1 pack_bits_all_kernel_param_5
)
{
	.reg .pred 	%p<11>;
	.reg .b32 	%r<38>;
	.reg .b64 	%rd<75>;

	ld.param.u64 	%rd17, [pack_bits_all_kernel_param_0];
	ld.param.u64 	%rd18, [pack_bits_all_kernel_param_1];
	ld.param.u32 	%r5, [pack_bits_all_kernel_param_2];
	ld.param.u32 	%r4, [pack_bits_all_kernel_param_3];
	ld.param.u64 	%rd19, [pack_bits_all_kernel_param_4];
	ld.param.u64 	%rd20, [pack_bits_all_kernel_param_5];
	mul.lo.s32 	%r6, %r4, %r5;
	mov.u32 	%r7, %ctaid.x;
	mov.u32 	%r8, %ntid.x;
	mov.u32 	%r9, %tid.x;
	mad.lo.s32 	%r1, %r7, %r8, %r9;
	setp.ge.s32 	%p1, %r1, %r6;
	@%p1 bra 	$L__BB4_12;
	div.s32 	%r11, %r1, %r4;
	mul.lo.s32 	%r12, %r11, %r4;
	sub.s32 	%r13, %r1, %r12;
	mul.wide.s32 	%rd1, %r13, 64;
	cvt.u64.u32 	%rd2, %r11;
	cvta.to.global.u64 	%rd3, %rd17;
	mov.b64 	%rd74, 0;
	mov.b32 	%r37, 0;
	cvt.u32.u64 	%r14, %rd2;
$L__BB4_2:
	cvt.u64.u32 	%rd5, %r37;
	add.s64 	%rd6, %rd1, %rd5;
	setp.ge.s64 	%p2, %rd6, %rd18;
	@%p2 bra 	$L__BB4_11;
	shl.b64 	%rd22, %rd6, 3;
	add.s64 	%rd7, %rd3, %rd22;
	ld.global.nc.u64 	%rd23, [%rd7];
	and.b64  	%rd24, %rd23, %rd19;
	shr.u64 	%rd25, %rd24, %r14;
	and.b64  	%rd26, %rd25, 1;
	cvt.u32.u64 	%r15, %rd5;
	shl.b64 	%rd27, %rd26, %r15;
	or.b64  	%rd74, %rd27, %rd74;
	add.s64 	%rd28, %rd6, 1;
	setp.ge.s64 	%p3, %rd28, %rd18;
	@%p3 bra 	$L__BB4_11;
	add.s32 	%r17, %r15, 1;
	ld.global.nc.u64 	%rd29, [%rd7+8];
	and.b64  	%rd30, %rd29, %rd19;
	shr.u64 	%rd31, %rd30, %r14;
	and.b64  	%rd32, %rd31, 1;
	shl.b64 	%rd33, %rd32, %r17;
	or.b64  	%rd74, %rd33, %rd74;
	add.s64 	%rd34, %rd6, 2;
	setp.ge.s64 	%p4, %rd34, %rd18;
	@%p4 bra 	$L__BB4_11;
	add.s32 	%r20, %r15, 2;
	ld.global.nc.u64 	%rd35, [%rd7+16];
	and.b64  	%rd36, %rd35, %rd19;
	shr.u64 	%rd37, %rd36, %r14;
	and.b64  	%rd38, %rd37, 1;
	shl.b64 	%rd39, %rd38, %r20;
	or.b64  	%rd74, %rd39, %rd74;
	add.s64 	%rd40, %rd6, 3;
	setp.ge.s64 	%p5, %rd40, %rd18;
	@%p5 bra 	$L__BB4_11;
	add.s32 	%r23, %r15, 3;
	ld.global.nc.u64 	%rd41, [%rd7+24];
	and.b64  	%rd42, %rd41, %rd19;
	shr.u64 	%rd43, %rd42, %r14;
	and.b64  	%rd44, %rd43, 1;
	shl.b64 	%rd45, %rd44, %r23;
	or.b64  	%rd74, %rd45, %rd74;
	add.s64 	%rd46, %rd6, 4;
	setp.ge.s64 	%p6, %rd46, %rd18;
	@%p6 bra 	$L__BB4_11;
	add.s32 	%r26, %r15, 4;
	ld.global.nc.u64 	%rd47, [%rd7+32];
	and.b64  	%rd48, %rd47, %rd19;
	shr.u64 	%rd49, %rd48, %r14;
	and.b64  	%rd50, %rd49, 1;
	shl.b64 	%rd51, %rd50, %r26;
	or.b64  	%rd74, %rd51, %rd74;
	add.s64 	%rd52, %rd6, 5;
	setp.ge.s64 	%p7, %rd52, %rd18;
	@%p7 bra 	$L__BB4_11;
	add.s32 	%r29, %r15, 5;
	ld.global.nc.u64 	%rd53, [%rd7+40];
	and.b64  	%rd54, %rd53, %rd19;
	shr.u64 	%rd55, %rd54, %r14;
	and.b64  	%rd56, %rd55, 1;
	shl.b64 	%rd57, %rd56, %r29;
	or.b64  	%rd74, %rd57, %rd74;
	add.s64 	%rd58, %rd6, 6;
	setp.ge.s64 	%p8, %rd58, %rd18;
	@%p8 bra 	$L__BB4_11;
	add.s32 	%r32, %r15, 6;
	ld.global.nc.u64 	%rd59, [%rd7+48];
	and.b64  	%rd60, %rd59, %rd19;
	shr.u64 	%rd61, %rd60, %r14;
	and.b64  	%rd62, %rd61, 1;
	shl.b64 	%rd63, %rd62, %r32;
	or.b64  	%rd74, %rd63, %rd74;
	add.s64 	%rd64, %rd6, 7;
	setp.ge.s64 	%p9, %rd64, %rd18;
	@%p9 bra 	$L__BB4_11;
	add.s32 	%r35, %r15, 7;
	ld.global.nc.u64 	%rd65, [%rd7+56];
	and.b64  	%rd66, %rd65, %rd19;
	shr.u64 	%rd67, %rd66, %r14;
	and.b64  	%rd68, %rd67, 1;
	shl.b64 	%rd69, %rd68, %r35;
	or.b64  	%rd74, %rd69, %rd74;
	add.s32 	%r37, %r15, 8;
	setp.ne.s32 	%p10, %r37, 64;
	@%p10 bra 	$L__BB4_2;
$L__BB4_11:
	cvta.to.global.u64 	%rd70, %rd20;
	mul.wide.s32 	%rd71, %r1, 8;
	add.s64 	%rd72, %rd70, %rd71;
	st.global.u64 	[%rd72], %rd74;
$L__BB4_12:
	ret;

}
	// .globl	pack_bits_all_ballot_multi_kernel
.visible .entry pack_bits_all_ballot_multi_kernel(
	.param .u64 .ptr .align 1 pack_bits_all_ballot_multi_kernel_param_0,
	.param .u64 pack_bits_all_ballot_multi_kernel_param_1,
	.param .u32 pack_bits_all_ballot_multi_kernel_param_2,
	.param .u32 pack_bits_all_ballot_multi_kernel_param_3,
	.param .u64 pack_bits_all_ballot_multi_kernel_param_4,
	.param .u64 .ptr .align 1 pack_bits_all_ballot_multi_kernel_param_5
)
{
	.reg .pred 	%p<16>;
	.reg .b32 	%r<14>;
	.reg .b64 	%rd<32>;

	ld.param.u64 	%rd4, [pack_bits_all_ballot_multi_kernel_param_0];
	ld.param.u64 	%rd5, [pack_bits_all_ballot_multi_kernel_param_1];
	ld.param.u32 	%r7, [pack_bits_all_ballot_multi_kernel_param_2];
	ld.param.u32 	%r6, [pack_bits_all_ballot_multi_kernel_param_3];
	ld.param.u64 	%rd6, [pack_bits_all_ballot_multi_kernel_param_4];
	ld.param.u64 	%rd7, [pack_bits_all_ballot_multi_kernel_param_5];
	mov.u32 	%r1, %ctaid.y;
	setp.ge.s32 	%p5, %r1, %r7;
	@%p5 bra 	$L__BB5_8;
	mov.u32 	%r8, %ntid.x;
	shr.u32 	%r9, %r8, 5;
	mov.u32 	%r10, %tid.x;
	shr.u32 	%r11, %r10, 5;
	and.b32  	%r2, %r10, 31;
	mov.u32 	%r12, %ctaid.x;
	mad.lo.s32 	%r3, %r9, %r12, %r11;
	setp.ge.s32 	%p6, %r3, %r6;
	@%p6 bra 	$L__BB5_8;
	cvt.u64.u32 	%rd1, %r3;
	mul.wide.u32 	%rd8, %r3, 64;
	cvt.u64.u32 	%rd9, %r2;
	or.b64  	%rd2, %rd8, %rd9;
	setp.ge.s64 	%p8, %rd2, %rd5;
	cvta.to.global.u64 	%rd10, %rd4;
	shl.b64 	%rd11, %rd2, 3;
	add.s64 	%rd3, %rd10, %rd11;
	mov.pred 	%p14, 0;
	@%p8 bra 	$L__BB5_4;
	ld.global.nc.u64 	%rd12, [%rd3];
	mov.b64 	%rd13, 1;
	shl.b64 	%rd14, %rd13, %r1;
	and.b64  	%rd15, %rd14, %rd12;
	and.b64  	%rd16, %rd15, %rd6;
	setp.ne.s64 	%p14, %rd16, 0;
$L__BB5_4:
	add.s64 	%rd17, %rd2, 32;
	setp.ge.s64 	%p10, %rd17, %rd5;
	mov.pred 	%p15, 0;
	@%p10 bra 	$L__BB5_6;
	ld.global.nc.u64 	%rd18, [%rd3+256];
	mov.b64 	%rd19, 1;
	shl.b64 	%rd20, %rd19, %r1;
	and.b64  	%rd21, %rd20, %rd18;
	and.b64  	%rd22, %rd21, %rd6;
	setp.ne.s64 	%p15, %rd22, 0;
$L__BB5_6:
	mov.b32 	%r13, -1;
	vote.sync.ballot.b32 	%r4, %p14, %r13;
	vote.sync.ballot.b32 	%r5, %p15, %r13;
	setp.ne.s32 	%p13, %r2, 0;
	@%p13 bra 	$L__BB5_8;
	cvt.u64.u32 	%rd23, %r4;
	cvt.u64.u32 	%rd24, %r5;
	shl.b64 	%rd25, %rd24, 32;
	or.b64  	%rd26, %rd25, %rd23;
	mul.wide.u32 	%rd27, %r6, %r1;
	add.s64 	%rd28, %rd27, %rd1;
	cvta.to.global.u64 	%rd29, %rd7;
	shl.b64 	%rd30, %rd28, 3;
	add.s64 	%rd31, %rd29, %rd30;
	st.global.u64 	[%rd31], %rd26;
$L__BB5_8:
	ret;

}


// ===== COMPILED SASS (sm_100) =====

	.target	sm_100

	.elftype	@"ET_EXEC"


//--------------------- .note.nv.tkinfo           --------------------------
	.section	.note.nv.tkinfo,"",@"SHT_NOTE"
	.sectionflags	@"SHF_NOTE_NV_TKINFO"
	.tkinfo
        /*0018*/ 	.word	0x00000002
        /*0030*/ 	.string	""
        /*0030*/ 	.string	"ptxas"
        /*0030*/ 	.string	"Cuda compilation tools, release 13.0, V13.0.88"
        /*0030*/ 	.string	"Build cuda_13.0.r13.0/compiler.36424714_0"
        /*0030*/ 	.string	"-arch sm_100 -m 64 "



//--------------------- .note.nv.cuinfo           --------------------------
	.section	.note.nv.cuinfo,"",@"SHT_NOTE"
	.sectionflags	@"SHF_NOTE_NV_CUINFO"
        /*0018*/ 	.short	0x0002
        /*001a*/ 	.short	0x0064
        /*001c*/ 	.short	0x0082
	.zero		2


//--------------------- .nv.info                  --------------------------
	.section	.nv.info,"",@"SHT_CUDA_INFO"
	.align	4


	//----- nvinfo : EIATTR_REGCOUNT
	.align		4
        /*0000*/ 	.byte	0x04, 0x2f
        /*0002*/ 	.short	(.L_1 - .L_0)
	.align		4
.L_0:
        /*0004*/ 	.word	index@(popcount_pairwise_kernel)
        /*0008*/ 	.word	0x00000017


	//----- nvinfo : EIATTR_FRAME_SIZE
	.align		4
.L_1:
        /*000c*/ 	.byte	0x04, 0x11
        /*000e*/ 	.short	(.L_3 - .L_2)
	.align		4
.L_2:
        /*0010*/ 	.word	index@(popcount_pairwise_kernel)
        /*0014*/ 	.word	0x00000000


	//----- nvinfo : EIATTR_REGCOUNT
	.align		4
.L_3:
        /*0018*/ 	.byte	0x04, 0x2f
        /*001a*/ 	.short	(.L_5 - .L_4)
	.align		4
.L_4:
        /*001c*/ 	.word	index@(popcount_weighted_kernel)
        /*0020*/ 	.word	0x00000017


	//----- nvinfo : EIATTR_FRAME_SIZE
	.align		4
.L_5:
        /*0024*/ 	.byte	0x04, 0x11
        /*0026*/ 	.short	(.L_7 - .L_6)
	.align		4
.L_6:
        /*0028*/ 	.word	index@(popcount_weighted_kernel)
        /*002c*/ 	.word	0x00000000


	//----- nvinfo : EIATTR_REGCOUNT
	.align		4
.L_7:
        /*0030*/ 	.byte	0x04, 0x2f
        /*0032*/ 	.short	(.L_9 - .L_8)
	.align		4
.L_8:
        /*0034*/ 	.word	index@(popcount_weighted_batch_kernel)
        /*0038*/ 	.word	0x00000019


	//----- nvinfo : EIATTR_FRAME_SIZE
	.align		4
.L_9:
        /*003c*/ 	.byte	0x04, 0x11
        /*003e*/ 	.short	(.L_11 - .L_10)
	.align		4
.L_10:
        /*0040*/ 	.word	index@(popcount_weighted_batch_kernel)
        /*0044*/ 	.word	0x00000000


	//----- nvinfo : EIATTR_REGCOUNT
	.align		4
.L_11:
        /*0048*/ 	.byte	0x04, 0x2f
        /*004a*/ 	.short	(.L_13 - .L_12)
	.align		4
.L_12:
        /*004c*/ 	.word	index@(ewah_decompress_kernel)
        /*0050*/ 	.word	0x00000010


	//----- nvinfo : EIATTR_FRAME_SIZE
	.align		4
.L_13:
        /*0054*/ 	.byte	0x04, 0x11
        /*0056*/ 	.short	(.L_15 - .L_14)
	.align		4
.L_14:
        /*0058*/ 	.word	index@(ewah_decompress_kernel)
        /*005c*/ 	.word	0x00000000


	//----- nvinfo : EIATTR_REGCOUNT
	.align		4
.L_15:
        /*0060*/ 	.byte	0x04, 0x2f
        /*0062*/ 	.short	(.L_17 - .L_16)
	.align		4
.L_16:
        /*0064*/ 	.word	index@(pack_bits_all_kernel)
        /*0068*/ 	.word	0x00000016


	//----- nvinfo : EIATTR_FRAME_SIZE
	.align		4
.L_17:
        /*006c*/ 	.byte	0x04, 0x11
        /*006e*/ 	.short	(.L_19 - .L_18)
	.align		4
.L_18:
        /*0070*/ 	.word	index@(pack_bits_all_kernel)
        /*0074*/ 	.word	0x00000000


	//----- nvinfo : EIATTR_REGCOUNT
	.align		4
.L_19:
        /*0078*/ 	.byte	0x04, 0x2f
        /*007a*/ 	.short	(.L_21 - .L_20)
	.align		4
.L_20:
        /*007c*/ 	.word	index@(pack_bits_all_ballot_multi_kernel)
        /*0080*/ 	.word	0x0000000e


	//----- nvinfo : EIATTR_FRAME_SIZE
	.align		4
.L_21:
        /*0084*/ 	.byte	0x04, 0x11
        /*0086*/ 	.short	(.L_23 - .L_22)
	.align		4
.L_22:
        /*0088*/ 	.word	index@(pack_bits_all_ballot_multi_kernel)
        /*008c*/ 	.word	0x00000000


	//----- nvinfo : EIATTR_MIN_STACK_SIZE
	.align		4
.L_23:
        /*0090*/ 	.byte	0x04, 0x12
        /*0092*/ 	.short	(.L_25 - .L_24)
	.align		4
.L_24:
        /*0094*/ 	.word	index@(pack_bits_all_ballot_multi_kernel)
        /*0098*/ 	.word	0x00000000


	//----- nvinfo : EIATTR_MIN_STACK_SIZE
	.align		4
.L_25:
        /*009c*/ 	.byte	0x04, 0x12
        /*009e*/ 	.short	(.L_27 - .L_26)
	.align		4
.L_26:
        /*00a0*/ 	.word	index@(pack_bits_all_kernel)
        /*00a4*/ 	.word	0x00000000


	//----- nvinfo : EIATTR_MIN_STACK_SIZE
	.align		4
.L_27:
        /*00a8*/ 	.byte	0x04, 0x12
        /*00aa*/ 	.short	(.L_29 - .L_28)
	.align		4
.L_28:
        /*00ac*/ 	.word	index@(ewah_decompress_kernel)
        /*00b0*/ 	.word	0x00000000


	//----- nvinfo : EIATTR_MIN_STACK_SIZE
	.align		4
.L_29:
        /*00b4*/ 	.byte	0x04, 0x12
        /*00b6*/ 	.short	(.L_31 - .L_30)
	.align		4
.L_30:
        /*00b8*/ 	.word	index@(popcount_weighted_batch_kernel)
        /*00bc*/ 	.word	0x00000000


	//----- nvinfo : EIATTR_MIN_STACK_SIZE
	.align		4
.L_31:
        /*00c0*/ 	.byte	0x04, 0x12
        /*00c2*/ 	.short	(.L_33 - .L_32)
	.align		4
.L_32:
        /*00c4*/ 	.word	index@(popcount_weighted_kernel)
        /*00c8*/ 	.word	0x00000000


	//----- nvinfo : EIATTR_MIN_STACK_SIZE
	.align		4
.L_33:
        /*00cc*/ 	.byte	0x04, 0x12
        /*00ce*/ 	.short	(.L_35 - .L_34)
	.align		4
.L_34:
        /*00d0*/ 	.word	index@(popcount_pairwise_kernel)
        /*00d4*/ 	.word	0x00000000
.L_35:


//--------------------- .nv.compat                --------------------------
	.section	.nv.compat,"",@"SHT_CUDA_COMPAT_INFO"
	.align	4
        /*0000*/ 	.byte	0x02, 0x09, 0x00, 0x00, 0x02, 0x02, 0x01, 0x00, 0x02, 0x05, 0x05, 0x00, 0x03, 0x07, 0x01, 0x01
        /*0010*/ 	.byte	0x02, 0x03, 0x00, 0x00, 0x02, 0x06, 0x01, 0x00, 0x04, 0x0b, 0x08, 0x00, 0x01, 0x00, 0x00, 0x00
        /*0020*/ 	.byte	0x00, 0x00, 0x00, 0x00


//--------------------- .nv.info.pack_bits_all_ballot_multi_kernel --------------------------
	.section	.nv.info.pack_bits_all_ballot_multi_kernel,"",@"SHT_CUDA_INFO"
	.sectionflags	@""
	.align	4


	//----- nvinfo : EIATTR_CUDA_API_VERSION
	.align		4
        /*0000*/ 	.byte	0x04, 0x37
        /*0002*/ 	.short	(.L_37 - .L_36)
.L_36:
        /*0004*/ 	.word	0x00000082


	//----- nvinfo : EIATTR_KPARAM_INFO
	.align		4
.L_37:
        /*0008*/ 	.byte	0x04, 0x17
        /*000a*/ 	.short	(.L_39 - .L_38)
.L_38:
        /*000c*/ 	.word	0x00000000
        /*0010*/ 	.short	0x0005
        /*0012*/ 	.short	0x0020
        /*0014*/ 	.byte	0x00, 0xf5, 0x21, 0x00


	//----- nvinfo : EIATTR_KPARAM_INFO
	.align		4
.L_39:
        /*0018*/ 	.byte	0x04, 0x17
        /*001a*/ 	.short	(.L_41 - .L_40)
.L_40:
        /*001c*/ 	.word	0x00000000
        /*0020*/ 	.short	0x0004
        /*0022*/ 	.short	0x0018
        /*0024*/ 	.byte	0x00, 0xf0, 0x21, 0x00


	//----- nvinfo : EIATTR_KPARAM_INFO
	.align		4
.L_41:
        /*0028*/ 	.byte	0x04, 0x17
        /*002a*/ 	.short	(.L_43 - .L_42)
.L_42:
        /*002c*/ 	.word	0x00000000
        /*0030*/ 	.short	0x0003
        /*0032*/ 	.short	0x0014
        /*0034*/ 	.byte	0x00, 0xf0, 0x11, 0x00


	//----- nvinfo : EIATTR_KPARAM_INFO
	.align		4
.L_43:
        /*0038*/ 	.byte	0x04, 0x17
        /*003a*/ 	.short	(.L_45 - .L_44)
.L_44:
        /*003c*/ 	.word	0x00000000
        /*0040*/ 	.short	0x0002
        /*0042*/ 	.short	0x0010
        /*0044*/ 	.byte	0x00, 0xf0, 0x11, 0x00


	//----- nvinfo : EIATTR_KPARAM_INFO
	.align		4
.L_45:
        /*0048*/ 	.byte	0x04, 0x17
        /*004a*/ 	.short	(.L_47 - .L_46)
.L_46:
        /*004c*/ 	.word	0x00000000
        /*0050*/ 	.short	0x0001
        /*0052*/ 	.short	0x0008
        /*0054*/ 	.byte	0x00, 0xf0, 0x21, 0x00


	//----- nvinfo : EIATTR_KPARAM_INFO
	.align		4
.L_47:
        /*0058*/ 	.byte	0x04, 0x17
        /*005a*/ 	.short	(.L_49 - .L_48)
.L_48:
        /*005c*/ 	.word	0x00000000
        /*0060*/ 	.short	0x0000
        /*0062*/ 	.short	0x0000
        /*0064*/ 	.byte	0x00, 0xf5, 0x21, 0x00


	//----- nvinfo : EIATTR_SPARSE_MMA_MASK
	.align		4
.L_49:
        /*0068*/ 	.byte	0x03, 0x50
        /*006a*/ 	.short	0x0000


	//----- nvinfo : EIATTR_MAXREG_COUNT
	.align		4
        /*006c*/ 	.byte	0x03, 0x1b
        /*006e*/ 	.short	0x00ff


	//----- nvinfo : EIATTR_MERCURY_ISA_VERSION
	.align		4
        /*0070*/ 	.byte	0x03, 0x5f
        /*0072*/ 	.short	0x0101


	//----- nvinfo : EIATTR_COOP_GROUP_MASK_REGIDS
	.align		4
        /*0074*/ 	.byte	0x04, 0x29
        /*0076*/ 	.short	(.L_51 - .L_50)


	//   ....[0]....
.L_50:
        /*0078*/ 	.word	0xffffffff


	//   ....[1]....
        /*007c*/ 	.word	0xffffffff


	//----- nvinfo : EIATTR_COOP_GROUP_INSTR_OFFSETS
	.align		4
.L_51:
        /*0080*/ 	.byte	0x04, 0x28
        /*0082*/ 	.short	(.L_53 - .L_52)


	//   ....[0]....
.L_52:
        /*0084*/ 	.word	0x00000340


	//   ....[1]....
        /*0088*/ 	.word	0x00000350


	//----- nvinfo : EIATTR_VRC_CTA_INIT_COUNT
	.align		4
.L_53:
        /*008c*/ 	.byte	0x02, 0x4a
	.zero		1
	.zero		1


	//----- nvinfo : EIATTR_EXIT_INSTR_OFFSETS
	.align		4
        /*0090*/ 	.byte	0x04, 0x1c
        /*0092*/ 	.short	(.L_55 - .L_54)


	//   ....[0]....
.L_54:
        /*0094*/ 	.word	0x00000040


	//   ....[1]....
        /*0098*/ 	.word	0x000000d0


	//   ....[2]....
        /*009c*/ 	.word	0x00000360


	//   ....[3]....
        /*00a0*/ 	.word	0x000003d0


	//----- nvinfo : EIATTR_CRS_STACK_SIZE
	.align		4
.L_55:
        /*00a4*/ 	.byte	0x04, 0x1e
        /*00a6*/ 	.short	(.L_57 - .L_56)
.L_56:
        /*00a8*/ 	.word	0x00000000


	//----- nvinfo : EIATTR_CBANK_PARAM_SIZE
	.align		4
.L_57:
        /*00ac*/ 	.byte	0x03, 0x19
        /*00ae*/ 	.short	0x0028


	//----- nvinfo : EIATTR_PARAM_CBANK
	.align		4
        /*00b0*/ 	.byte	0x04, 0x0a
        /*00b2*/ 	.short	(.L_59 - .L_58)
	.align		4
.L_58:
        /*00b4*/ 	.word	index@(.nv.constant0.pack_bits_all_ballot_multi_kernel)
        /*00b8*/ 	.short	0x0380
        /*00ba*/ 	.short	0x0028


	//----- nvinfo : EIATTR_SW_WAR
	.align		4
.L_59:
        /*00bc*/ 	.byte	0x04, 0x36
        /*00be*/ 	.short	(.L_61 - .L_60)
.L_60:
        /*00c0*/ 	.word	0x00000008
.L_61:


//--------------------- .nv.info.pack_bits_all_kernel --------------------------
	.section	.nv.info.pack_bits_all_kernel,"",@"SHT_CUDA_INFO"
	.sectionflags	@""
	.align	4


	//----- nvinfo : EIATTR_CUDA_API_VERSION
	.align		4
        /*0000*/ 	.byte	0x04, 0x37
        /*0002*/ 	.short	(.L_63 - .L_62)
.L_62:
        /*0004*/ 	.word	0x00000082


	//----- nvinfo : EIATTR_KPARAM_INFO
	.align		4
.L_63:
        /*0008*/ 	.byte	0x04, 0x17
        /*000a*/ 	.short	(.L_65 - .L_64)
.L_64:
        /*000c*/ 	.word	0x00000000
        /*0010*/ 	.short	0x0005
        /*0012*/ 	.short	0x0020
        /*0014*/ 	.byte	0x00, 0xf5, 0x21, 0x00


	//----- nvinfo : EIATTR_KPARAM_INFO
	.align		4
.L_65:
        /*0018*/ 	.byte	0x04, 0x17
        /*001a*/ 	.short	(.L_67 - .L_66)
.L_66:
        /*001c*/ 	.word	0x00000000
        /*0020*/ 	.short	0x0004
        /*0022*/ 	.short	0x0018
        /*0024*/ 	.byte	0x00, 0xf0, 0x21, 0x00


	//----- nvinfo : EIATTR_KPARAM_INFO
	.align		4
.L_67:
        /*0028*/ 	.byte	0x04, 0x17
        /*002a*/ 	.short	(.L_69 - .L_68)
.L_68:
        /*002c*/ 	.word	0x00000000
        /*0030*/ 	.short	0x0003
        /*0032*/ 	.short	0x0014
        /*0034*/ 	.byte	0x00, 0xf0, 0x11, 0x00


	//----- nvinfo : EIATTR_KPARAM_INFO
	.align		4
.L_69:
        /*0038*/ 	.byte	0x04, 0x17
        /*003a*/ 	.short	(.L_71 - .L_70)
.L_70:
        /*003c*/ 	.word	0x00000000
        /*0040*/ 	.short	0x0002
        /*0042*/ 	.short	0x0010
        /*0044*/ 	.byte	0x00, 0xf0, 0x11, 0x00


	//----- nvinfo : EIATTR_KPARAM_INFO
	.align		4
.L_71:
        /*0048*/ 	.byte	0x04, 0x17
        /*004a*/ 	.short	(.L_73 - .L_72)
.L_72:
        /*004c*/ 	.word	0x00000000
        /*0050*/ 	.short	0x0001
        /*0052*/ 	.short	0x0008
        /*0054*/ 	.byte	0x00, 0xf0, 0x21, 0x00


	//----- nvinfo : EIATTR_KPARAM_INFO
	.align		4
.L_73:
        /*0058*/ 	.byte	0x04, 0x17
        /*005a*/ 	.short	(.L_75 - .L_74)
.L_74:
        /*005c*/ 	.word	0x00000000
        /*0060*/ 	.short	0x0000
        /*0062*/ 	.short	0x0000
        /*0064*/ 	.byte	0x00, 0xf5, 0x21, 0x00


	//----- nvinfo : EIATTR_SPARSE_MMA_MASK
	.align		4
.L_75:
        /*0068*/ 	.byte	0x03, 0x50
        /*006a*/ 	.short	0x0000


	//----- nvinfo : EIATTR_MAXREG_COUNT
	.align		4
        /*006c*/ 	.byte	0x03, 0x1b
        /*006e*/ 	.short	0x00ff


	//----- nvinfo : EIATTR_MERCURY_ISA_VERSION
	.align		4
        /*0070*/ 	.byte	0x03, 0x5f
        /*0072*/ 	.short	0x0101


	//----- nvinfo : EIATTR_VRC_CTA_INIT_COUNT
	.align		4
        /*0074*/ 	.byte	0x02, 0x4a
	.zero		1
	.zero		1


	//----- nvinfo : EIATTR_EXIT_INSTR_OFFSETS
	.align		4
        /*0078*/ 	.byte	0x04, 0x1c
        /*007a*/ 	.short	(.L_77 - .L_76)


	//   ....[0]....
.L_76:
        /*007c*/ 	.word	0x00000080


	//   ....[1]....
        /*0080*/ 	.word	0x00000ac0


	//----- nvinfo : EIATTR_CRS_STACK_SIZE
	.align		4
.L_77:
        /*0084*/ 	.byte	0x04, 0x1e
        /*0086*/ 	.short	(.L_79 - .L_78)
.L_78:
        /*0088*/ 	.word	0x00000000


	//----- nvinfo : EIATTR_CBANK_PARAM_SIZE
	.align		4
.L_79:
        /*008c*/ 	.byte	0x03, 0x19
        /*008e*/ 	.short	0x0028


	//----- nvinfo : EIATTR_PARAM_CBANK
	.align		4
        /*0090*/ 	.byte	0x04, 0x0a
        /*0092*/ 	.short	(.L_81 - .L_80)
	.align		4
.L_80:
        /*0094*/ 	.word	index@(.nv.constant0.pack_bits_all_kernel)
        /*0098*/ 	.short	0x0380
        /*009a*/ 	.short	0x0028


	//----- nvinfo : EIATTR_SW_WAR
	.align		4
.L_81:
        /*009c*/ 	.byte	0x04, 0x36
        /*009e*/ 	.short	(.L_83 - .L_82)
.L_82:
        /*00a0*/ 	.word	0x00000008
.L_83:


//--------------------- .nv.info.ewah_decompress_kernel --------------------------
	.section	.nv.info.ewah_decompress_kernel,"",@"SHT_CUDA_INFO"
	.sectionflags	@""
	.align	4


	//----- nvinfo : EIATTR_CUDA_API_VERSION
	.align		4
        /*0000*/ 	.byte	0x04, 0x37
        /*0002*/ 	.short	(.L_85 - .L_84)
.L_84:
        /*0004*/ 	.word	0x00000082


	//----- nvinfo : EIATTR_KPARAM_INFO
	.align		4
.L_85:
        /*0008*/ 	.byte	0x04, 0x17
        /*000a*/ 	.short	(.L_87 - .L_86)
.L_86:
        /*000c*/ 	.word	0x00000000
        /*0010*/ 	.short	0x0003
        /*0012*/ 	.short	0x0010
        /*0014*/ 	.byte	0x00, 0xf5, 0x21, 0x00


	//----- nvinfo : EIATTR_KPARAM_INFO
	.align		4
.L_87:
        /*0018*/ 	.byte	0x04, 0x17
        /*001a*/ 	.short	(.L_89 - .L_88)
.L_88:
        /*001c*/ 	.word	0x00000000
        /*0020*/ 	.short	0x0002
        /*0022*/ 	.short	0x000c
        /*0024*/ 	.byte	0x00, 0xf0, 0x11, 0x00


	//----- nvinfo : EIATTR_KPARAM_INFO
	.align		4
.L_89:
        /*0028*/ 	.byte	0x04, 0x17
        /*002a*/ 	.short	(.L_91 - .L_90)
.L_90:
        /*002c*/ 	.word	0x00000000
        /*0030*/ 	.short	0x0001
        /*0032*/ 	.short	0x0008
        /*0034*/ 	.byte	0x00, 0xf0, 0x11, 0x00


	//----- nvinfo : EIATTR_KPARAM_INFO
	.align		4
.L_91:
        /*0038*/ 	.byte	0x04, 0x17
        /*003a*/ 	.short	(.L_93 - .L_92)
.L_92:
        /*003c*/ 	.word	0x00000000
        /*0040*/ 	.short	0x0000
        /*0042*/ 	.short	0x0000
        /*0044*/ 	.byte	0x00, 0xf5, 0x21, 0x00


	//----- nvinfo : EIATTR_SPARSE_MMA_MASK
	.align		4
.L_93:
        /*0048*/ 	.byte	0x03, 0x50
        /*004a*/ 	.short	0x0000


	//----- nvinfo : EIATTR_MAXREG_COUNT
	.align		4
        /*004c*/ 	.byte	0x03, 0x1b
        /*004e*/ 	.short	0x00ff


	//----- nvinfo : EIATTR_MERCURY_ISA_VERSION
	.align		4
        /*0050*/ 	.byte	0x03, 0x5f
        /*0052*/ 	.short	0x0101


	//----- nvinfo : EIATTR_VRC_CTA_INIT_COUNT
	.align		4
        /*0054*/ 	.byte	0x02, 0x4a
	.zero		1
	.zero		1


	//----- nvinfo : EIATTR_EXIT_INSTR_OFFSETS
	.align		4
        /*0058*/ 	.byte	0x04, 0x1c
        /*005a*/ 	.short	(.L_95 - .L_94)


	//   ....[0]....
.L_94:
        /*005c*/ 	.word	0x00000030


	//   ....[1]....
        /*0060*/ 	.word	0x000003c0


	//   ....[2]....
        /*0064*/ 	.word	0x000005d0


	//   ....[3]....
        /*0068*/ 	.word	0x000006d0


	//   ....[4]....
        /*006c*/ 	.word	0x00000790


	//   ....[5]....
        /*0070*/ 	.word	0x00000820


	//----- nvinfo : EIATTR_CBANK_PARAM_SIZE
	.align		4
.L_95:
        /*0074*/ 	.byte	0x03, 0x19
        /*0076*/ 	.short	0x0018


	//----- nvinfo : EIATTR_PARAM_CBANK
	.align		4
        /*0078*/ 	.byte	0x04, 0x0a
        /*007a*/ 	.short	(.L_97 - .L_96)
	.align		4
.L_96:
        /*007c*/ 	.word	index@(.nv.constant0.ewah_decompress_kernel)
        /*0080*/ 	.short	0x0380
        /*0082*/ 	.short	0x0018


	//----- nvinfo : EIATTR_SW_WAR
	.align		4
.L_97:
        /*0084*/ 	.byte	0x04, 0x36
        /*0086*/ 	.short	(.L_99 - .L_98)
.L_98:
        /*0088*/ 	.word	0x00000008
.L_99:


//--------------------- .nv.info.popcount_weighted_batch_kernel --------------------------
	.section	.nv.info.popcount_weighted_batch_kernel,"",@"SHT_CUDA_INFO"
	.sectionflags	@""
	.align	4


	//----- nvinfo : EIATTR_CUDA_API_VERSION
	.align		4
        /*0000*/ 	.byte	0x04, 0x37
        /*0002*/ 	.short	(.L_101 - .L_100)
.L_100:
        /*0004*/ 	.word	0x00000082


	//----- nvinfo : EIATTR_KPARAM_INFO
	.align		4
.L_101:
        /*0008*/ 	.byte	0x04, 0x17
        /*000a*/ 	.short	(.L_103 - .L_102)
.L_102:
        /*000c*/ 	.word	0x00000000
        /*0010*/ 	.short	0x0008
        /*0012*/ 	.short	0x0030
        /*0014*/ 	.byte	0x00, 0xf5, 0x21, 0x00


	//----- nvinfo : EIATTR_KPARAM_INFO
	.align		4
.L_103:
        /*0018*/ 	.byte	0x04, 0x17
        /*001a*/ 	.short	(.L_105 - .L_104)
.L_104:
        /*001c*/ 	.word	0x00000000
        /*0020*/ 	.short	0x0007
        /*0022*/ 	.short	0x002c
        /*0024*/ 	.byte	0x00, 0xf0, 0x11, 0x00


	//----- nvinfo : EIATTR_KPARAM_INFO
	.align		4
.L_105:
        /*0028*/ 	.byte	0x04, 0x17
        /*002a*/ 	.short	(.L_107 - .L_106)
.L_106:
        /*002c*/ 	.word	0x00000000
        /*0030*/ 	.short	0x0006
        /*0032*/ 	.short	0x0028
        /*0034*/ 	.byte	0x00, 0xf0, 0x11, 0x00


	//----- nvinfo : EIATTR_KPARAM_INFO
	.align		4
.L_107:
        /*0038*/ 	.byte	0x04, 0x17
        /*003a*/ 	.short	(.L_109 - .L_108)
.L_108:
        /*003c*/ 	.word	0x00000000
        /*0040*/ 	.short	0x0005
        /*0042*/ 	.short	0x0020
        /*0044*/ 	.byte	0x00, 0xf5, 0x21, 0x00


	//----- nvinfo : EIATTR_KPARAM_INFO
	.align		4
.L_109:
        /*0048*/ 	.byte	0x04, 0x17
        /*004a*/ 	.short	(.L_111 - .L_110)
.L_110:
        /*004c*/ 	.word	0x00000000
        /*0050*/ 	.short	0x0004
        /*0052*/ 	.short	0x0018
        /*0054*/ 	.byte	0x00, 0xf5, 0x21, 0x00


	//----- nvinfo : EIATTR_KPARAM_INFO
	.align		4
.L_111:
        /*0058*/ 	.byte	0x04, 0x17
        /*005a*/ 	.short	(.L_113 - .L_112)
.L_112:
        /*005c*/ 	.word	0x00000000
        /*0060*/ 	.short	0x0003
        /*0062*/ 	.short	0x0014
        /*0064*/ 	.byte	0x00, 0xf0, 0x11, 0x00


	//----- nvinfo : EIATTR_KPARAM_INFO
	.align		4
.L_113:
        /*0068*/ 	.byte	0x04, 0x17
        /*006a*/ 	.short	(.L_115 - .L_114)
.L_114:
        /*006c*/ 	.word	0x00000000
        /*0070*/ 	.short	0x0002
        /*0072*/ 	.short	0x0010
        /*0074*/ 	.byte	0x00, 0xf0, 0x11, 0x00


	//----- nvinfo : EIATTR_KPARAM_INFO
	.align		4
.L_115:
        /*0078*/ 	.byte	0x04, 0x17
        /*007a*/ 	.short	(.L_117 - .L_116)
.L_116:
        /*007c*/ 	.word	0x00000000
        /*0080*/ 	.short	0x0001
        /*0082*/ 	.short	0x0008
        /*0084*/ 	.byte	0x00, 0xf5, 0x21, 0x00


	//----- nvinfo : EIATTR_KPARAM_INFO
	.align		4
.L_117:
        /*0088*/ 	.byte	0x04, 0x17
        /*008a*/ 	.short	(.L_119 - .L_118)
.L_118:
        /*008c*/ 	.word	0x00000000
        /*0090*/ 	.short	0x0000
        /*0092*/ 	.short	0x0000
        /*0094*/ 	.byte	0x00, 0xf5, 0x21, 0x00


	//----- nvinfo : EIATTR_SPARSE_MMA_MASK
	.align		4
.L_119:
        /*0098*/ 	.byte	0x03, 0x50
        /*009a*/ 	.short	0x0000


	//----- nvinfo : EIATTR_MAXREG_COUNT
	.align		4
        /*009c*/ 	.byte	0x03, 0x1b
        /*009e*/ 	.short	0x00ff


	//----- nvinfo : EIATTR_NUM_BARRIERS
	.align		4
        /*00a0*/ 	.byte	0x02, 0x4c
        /*00a2*/ 	.byte	0x01
	.zero		1


	//----- nvinfo : EIATTR_MERCURY_ISA_VERSION
	.align		4
        /*00a4*/ 	.byte	0x03, 0x5f
        /*00a6*/ 	.short	0x0101


	//----- nvinfo : EIATTR_COOP_GROUP_MASK_REGIDS
	.align		4
        /*00a8*/ 	.byte	0x04, 0x29
        /*00aa*/ 	.short	(.L_121 - .L_120)


	//   ....[0]....
.L_120:
        /*00ac*/ 	.word	0xffffffff


	//   ....[1]....
        /*00b0*/ 	.word	0xffffffff


	//   ....[2]....
        /*00b4*/ 	.word	0xffffffff


	//   ....[3]....
        /*00b8*/ 	.word	0xffffffff


	//   ....[4]....
        /*00bc*/ 	.word	0xffffffff


	//   ....[5]....
        /*00c0*/ 	.word	0xffffffff


	//   ....[6]....
        /*00c4*/ 	.word	0xffffffff


	//   ....[7]....
        /*00c8*/ 	.word	0xffffffff


	//   ....[8]....
        /*00cc*/ 	.word	0xffffffff


	//   ....[9]....
        /*00d0*/ 	.word	0xffffffff


	//   ....[10]....
        /*00d4*/ 	.word	0xffffffff


	//   ....[11]....
        /*00d8*/ 	.word	0xffffffff


	//   ....[12]....
        /*00dc*/ 	.word	0xffffffff


	//   ....[13]....
        /*00e0*/ 	.word	0xffffffff


	//   ....[14]....
        /*00e4*/ 	.word	0xffffffff


	//   ....[15]....
        /*00e8*/ 	.word	0xffffffff


	//   ....[16]....
        /*00ec*/ 	.word	0xffffffff


	//   ....[17]....
        /*00f0*/ 	.word	0xffffffff


	//   ....[18]....
        /*00f4*/ 	.word	0xffffffff


	//   ....[19]....
        /*00f8*/ 	.word	0xffffffff


	//----- nvinfo : EIATTR_COOP_GROUP_INSTR_OFFSETS
	.align		4
.L_121:
        /*00fc*/ 	.byte	0x04, 0x28
        /*00fe*/ 	.short	(.L_123 - .L_122)


	//   ....[0]....
.L_122:
        /*0100*/ 	.word	0x00000380


	//   ....[1]....
        /*0104*/ 	.word	0x000003b0


	//   ....[2]....
        /*0108*/ 	.word	0x000003f0


	//   ....[3]....
        /*010c*/ 	.word	0x00000400


	//   ....[4]....
        /*0110*/ 	.word	0x00000430


	//   ....[5]....
        /*0114*/ 	.word	0x00000440


	//   ....[6]....
        /*0118*/ 	.word	0x00000480


	//   ....[7]....
        /*011c*/ 	.word	0x000004a0


	//   ....[8]....
        /*0120*/ 	.word	0x00000510


	//   ....[9]....
        /*0124*/ 	.word	0x00000530


	//   ....[10]....
        /*0128*/ 	.word	0x000005c0


	//   ....[11]....
        /*012c*/ 	.word	0x000005d0


	//   ....[12]....
        /*0130*/ 	.word	0x00000600


	//   ....[13]....
        /*0134*/ 	.word	0x00000610


	//   ....[14]....
        /*0138*/ 	.word	0x00000640


	//   ....[15]....
        /*013c*/ 	.word	0x00000650


	//   ....[16]....
        /*0140*/ 	.word	0x00000680


	//   ....[17]....
        /*0144*/ 	.word	0x00000690


	//   ....[18]....
        /*0148*/ 	.word	0x000006d0


	//   ....[19]....
        /*014c*/ 	.word	0x000006e0


	//----- nvinfo : EIATTR_VRC_CTA_INIT_COUNT
	.align		4
.L_123:
        /*0150*/ 	.byte	0x02, 0x4a
	.zero		1
	.zero		1


	//----- nvinfo : EIATTR_EXIT_INSTR_OFFSETS
	.align		4
        /*0154*/ 	.byte	0x04, 0x1c
        /*0156*/ 	.short	(.L_125 - .L_124)


	//   ....[0]....
.L_124:
        /*0158*/ 	.word	0x00000090


	//   ....[1]....
        /*015c*/ 	.word	0x000006f0


	//   ....[2]....
        /*0160*/ 	.word	0x00000820


	//----- nvinfo : EIATTR_CRS_STACK_SIZE
	.align		4
.L_125:
        /*0164*/ 	.byte	0x04, 0x1e
        /*0166*/ 	.short	(.L_127 - .L_126)
.L_126:
        /*0168*/ 	.word	0x00000000


	//----- nvinfo : EIATTR_CBANK_PARAM_SIZE
	.align		4
.L_127:
        /*016c*/ 	.byte	0x03, 0x19
        /*016e*/ 	.short	0x0038


	//----- nvinfo : EIATTR_PARAM_CBANK
	.align		4
        /*0170*/ 	.byte	0x04, 0x0a
        /*0172*/ 	.short	(.L_129 - .L_128)
	.align		4
.L_128:
        /*0174*/ 	.word	index@(.nv.constant0.popcount_weighted_batch_kernel)
        /*0178*/ 	.short	0x0380
        /*017a*/ 	.short	0x0038


	//----- nvinfo : EIATTR_SW_WAR
	.align		4
.L_129:
        /*017c*/ 	.byte	0x04, 0x36
        /*017e*/ 	.short	(.L_131 - .L_130)
.L_130:
        /*0180*/ 	.word	0x00000008
.L_131:


//--------------------- .nv.info.popcount_weighted_kernel --------------------------
	.section	.nv.info.popcount_weighted_kernel,"",@"SHT_CUDA_INFO"
	.sectionflags	@""
	.align	4


	//----- nvinfo : EIATTR_CUDA_API_VERSION
	.align		4
        /*0000*/ 	.byte	0x04, 0x37
        /*0002*/ 	.short	(.L_133 - .L_132)
.L_132:
        /*0004*/ 	.word	0x00000082


	//----- nvinfo : EIATTR_KPARAM_INFO
	.align		4
.L_133:
        /*0008*/ 	.byte	0x04, 0x17
        /*000a*/ 	.short	(.L_135 - .L_134)
.L_134:
        /*000c*/ 	.word	0x00000000
        /*0010*/ 	.short	0x0007
        /*0012*/ 	.short	0x0030
        /*0014*/ 	.byte	0x00, 0xf5, 0x21, 0x00


	//----- nvinfo : EIATTR_KPARAM_INFO
	.align		4
.L_135:
        /*0018*/ 	.byte	0x04, 0x17
        /*001a*/ 	.short	(.L_137 - .L_136)
.L_136:
        /*001c*/ 	.word	0x00000000
        /*0020*/ 	.short	0x0006
        /*0022*/ 	.short	0x0028
        /*0024*/ 	.byte	0x00, 0xf0, 0x11, 0x00


	//----- nvinfo : EIATTR_KPARAM_INFO
	.align		4
.L_137:
        /*0028*/ 	.byte	0x04, 0x17
        /*002a*/ 	.short	(.L_139 - .L_138)
.L_138:
        /*002c*/ 	.word	0x00000000
        /*0030*/ 	.short	0x0005
        /*0032*/ 	.short	0x0020
        /*0034*/ 	.byte	0x00, 0xf5, 0x21, 0x00


	//----- nvinfo : EIATTR_KPARAM_INFO
	.align		4
.L_139:
        /*0038*/ 	.byte	0x04, 0x17
        /*003a*/ 	.short	(.L_141 - .L_140)
.L_140:
        /*003c*/ 	.word	0x00000000
        /*0040*/ 	.short	0x0004
        /*0042*/ 	.short	0x0018
        /*0044*/ 	.byte	0x00, 0xf5, 0x21, 0x00


	//----- nvinfo : EIATTR_KPARAM_INFO
	.align		4
.L_141:
        /*0048*/ 	.byte	0x04, 0x17
        /*004a*/ 	.short	(.L_143 - .L_142)
.L_142:
        /*004c*/ 	.word	0x00000000
        /*0050*/ 	.short	0x0003
        /*0052*/ 	.short	0x0014
        /*0054*/ 	.byte	0x00, 0xf0, 0x11, 0x00


	//----- nvinfo : EIATTR_KPARAM_INFO
	.align		4
.L_143:
        /*0058*/ 	.byte	0x04, 0x17
        /*005a*/ 	.short	(.L_145 - .L_144)
.L_144:
        /*005c*/ 	.word	0x00000000
        /*0060*/ 	.short	0x0002
        /*0062*/ 	.short	0x0010
        /*0064*/ 	.byte	0x00, 0xf0, 0x11, 0x00


	//----- nvinfo : EIATTR_KPARAM_INFO
	.align		4
.L_145:
        /*0068*/ 	.byte	0x04, 0x17
        /*006a*/ 	.short	(.L_147 - .L_146)
.L_146:
        /*006c*/ 	.word	0x00000000
        /*0070*/ 	.short	0x0001
        /*0072*/ 	.short	0x0008
        /*0074*/ 	.byte	0x00, 0xf5, 0x21, 0x00


	//----- nvinfo : EIATTR_KPARAM_INFO
	.align		4
.L_147:
        /*0078*/ 	.byte	0x04, 0x17
        /*007a*/ 	.short	(.L_149 - .L_148)
.L_148:
        /*007c*/ 	.word	0x00000000
        /*0080*/ 	.short	0x0000
        /*0082*/ 	.short	0x0000
        /*0084*/ 	.byte	0x00, 0xf5, 0x21, 0x00


	//----- nvinfo : EIATTR_SPARSE_MMA_MASK
	.align		4
.L_149:
        /*0088*/ 	.byte	0x03, 0x50
        /*008a*/ 	.short	0x0000


	//----- nvinfo : EIATTR_MAXREG_COUNT
	.align		4
        /*008c*/ 	.byte	0x03, 0x1b
        /*008e*/ 	.short	0x00ff


	//----- nvinfo : EIATTR_NUM_BARRIERS
	.align		4
        /*0090*/ 	.byte	0x02, 0x4c
        /*0092*/ 	.byte	0x01
	.zero		1


	//----- nvinfo : EIATTR_MERCURY_ISA_VERSION
	.align		4
        /*0094*/ 	.byte	0x03, 0x5f
        /*0096*/ 	.short	0x0101


	//----- nvinfo : EIATTR_COOP_GROUP_MASK_REGIDS
	.align		4
        /*0098*/ 	.byte	0x04, 0x29
        /*009a*/ 	.short	(.L_151 - .L_150)


	//   ....[0]....
.L_150:
        /*009c*/ 	.word	0xffffffff


	//   ....[1]....
        /*00a0*/ 	.word	0xffffffff


	//   ....[2]....
        /*00a4*/ 	.word	0xffffffff


	//   ....[3]....
        /*00a8*/ 	.word	0xffffffff


	//   ....[4]....
        /*00ac*/ 	.word	0xffffffff


	//   ....[5]....
        /*00b0*/ 	.word	0xffffffff


	//   ....[6]....
        /*00b4*/ 	.word	0xffffffff


	//   ....[7]....
        /*00b8*/ 	.word	0xffffffff


	//   ....[8]....
        /*00bc*/ 	.word	0xffffffff


	//   ....[9]....
        /*00c0*/ 	.word	0xffffffff


	//   ....[10]....
        /*00c4*/ 	.word	0xffffffff


	//   ....[11]....
        /*00c8*/ 	.word	0xffffffff


	//   ....[12]....
        /*00cc*/ 	.word	0xffffffff


	//   ....[13]....
        /*00d0*/ 	.word	0xffffffff


	//   ....[14]....
        /*00d4*/ 	.word	0xffffffff


	//   ....[15]....
        /*00d8*/ 	.word	0xffffffff


	//   ....[16]....
        /*00dc*/ 	.word	0xffffffff


	//   ....[17]....
        /*00e0*/ 	.word	0xffffffff


	//   ....[18]....
        /*00e4*/ 	.word	0xffffffff


	//   ....[19]....
        /*00e8*/ 	.word	0xffffffff


	//----- nvinfo : EIATTR_COOP_GROUP_INSTR_OFFSETS
	.align		4
.L_151:
        /*00ec*/ 	.byte	0x04, 0x28
        /*00ee*/ 	.short	(.L_153 - .L_152)


	//   ....[0]....
.L_152:
        /*00f0*/ 	.word	0x00000310


	//   ....[1]....
        /*00f4*/ 	.word	0x00000340


	//   ....[2]....
        /*00f8*/ 	.word	0x00000380


	//   ....[3]....
        /*00fc*/ 	.word	0x00000390


	//   ....[4]....
        /*0100*/ 	.word	0x000003d0


	//   ....[5]....
        /*0104*/ 	.word	0x000003e0


	//   ....[6]....
        /*0108*/ 	.word	0x00000410


	//   ....[7]....
        /*010c*/ 	.word	0x00000430


	//   ....[8]....
        /*0110*/ 	.word	0x00000480


	//   ....[9]....
        /*0114*/ 	.word	0x000004b0


	//   ....[10]....
        /*0118*/ 	.word	0x00000550


	//   ....[11]....
        /*011c*/ 	.word	0x00000560


	//   ....[12]....
        /*0120*/ 	.word	0x00000590


	//   ....[13]....
        /*0124*/ 	.word	0x000005a0


	//   ....[14]....
        /*0128*/ 	.word	0x000005d0


	//   ....[15]....
        /*012c*/ 	.word	0x000005e0


	//   ....[16]....
        /*0130*/ 	.word	0x00000610


	//   ....[17]....
        /*0134*/ 	.word	0x00000620


	//   ....[18]....
        /*0138*/ 	.word	0x00000660


	//   ....[19]....
        /*013c*/ 	.word	0x00000670


	//----- nvinfo : EIATTR_VRC_CTA_INIT_COUNT
	.align		4
.L_153:
        /*0140*/ 	.byte	0x02, 0x4a
	.zero		1
	.zero		1


	//----- nvinfo : EIATTR_EXIT_INSTR_OFFSETS
	.align		4
        /*0144*/ 	.byte	0x04, 0x1c
        /*0146*/ 	.short	(.L_155 - .L_154)


	//   ....[0]....
.L_154:
        /*0148*/ 	.word	0x00000070


	//   ....[1]....
        /*014c*/ 	.word	0x00000680


	//   ....[2]....
        /*0150*/ 	.word	0x000007c0


	//----- nvinfo : EIATTR_CRS_STACK_SIZE
	.align		4
.L_155:
        /*0154*/ 	.byte	0x04, 0x1e
        /*0156*/ 	.short	(.L_157 - .L_156)
.L_156:
        /*0158*/ 	.word	0x00000000


	//----- nvinfo : EIATTR_CBANK_PARAM_SIZE
	.align		4
.L_157:
        /*015c*/ 	.byte	0x03, 0x19
        /*015e*/ 	.short	0x0038


	//----- nvinfo : EIATTR_PARAM_CBANK
	.align		4
        /*0160*/ 	.byte	0x04, 0x0a
        /*0162*/ 	.short	(.L_159 - .L_158)
	.align		4
.L_158:
        /*0164*/ 	.word	index@(.nv.constant0.popcount_weighted_kernel)
        /*0168*/ 	.short	0x0380
        /*016a*/ 	.short	0x0038


	//----- nvinfo : EIATTR_SW_WAR
	.align		4
.L_159:
        /*016c*/ 	.byte	0x04, 0x36
        /*016e*/ 	.short	(.L_161 - .L_160)
.L_160:
        /*0170*/ 	.word	0x00000008
.L_161:


//--------------------- .nv.info.popcount_pairwise_kernel --------------------------
	.section	.nv.info.popcount_pairwise_kernel,"",@"SHT_CUDA_INFO"
	.sectionflags	@""
	.align	4


	//----- nvinfo : EIATTR_CUDA_API_VERSION
	.align		4
        /*0000*/ 	.byte	0x04, 0x37
        /*0002*/ 	.short	(.L_163 - .L_162)
.L_162:
        /*0004*/ 	.word	0x00000082


	//----- nvinfo : EIATTR_KPARAM_INFO
	.align		4
.L_163:
        /*0008*/ 	.byte	0x04, 0x17
        /*000a*/ 	.short	(.L_165 - .L_164)
.L_164:
        /*000c*/ 	.word	0x00000000
        /*0010*/ 	.short	0x0005
        /*0012*/ 	.short	0x0020
        /*0014*/ 	.byte	0x00, 0xf5, 0x21, 0x00


	//----- nvinfo : EIATTR_KPARAM_INFO
	.align		4
.L_165:
        /*0018*/ 	.byte	0x04, 0x17
        /*001a*/ 	.short	(.L_167 - .L_166)
.L_166:
        /*001c*/ 	.word	0x00000000
        /*0020*/ 	.short	0x0004
        /*0022*/ 	.short	0x0018
        /*0024*/ 	.byte	0x00, 0xf0, 0x11, 0x00


	//----- nvinfo : EIATTR_KPARAM_INFO
	.align		4
.L_167:
        /*0028*/ 	.byte	0x04, 0x17
        /*002a*/ 	.short	(.L_169 - .L_168)
.L_168:
        /*002c*/ 	.word	0x00000000
        /*0030*/ 	.short	0x0003
        /*0032*/ 	.short	0x0014
        /*0034*/ 	.byte	0x00, 0xf0, 0x11, 0x00


	//----- nvinfo : EIATTR_KPARAM_INFO
	.align		4
.L_169:
        /*0038*/ 	.byte	0x04, 0x17
        /*003a*/ 	.short	(.L_171 - .L_170)
.L_170:
        /*003c*/ 	.word	0x00000000
        /*0040*/ 	.short	0x0002
        /*0042*/ 	.short	0x0010
        /*0044*/ 	.byte	0x00, 0xf0, 0x11, 0x00


	//----- nvinfo : EIATTR_KPARAM_INFO
	.align		4
.L_171:
        /*0048*/ 	.byte	0x04, 0x17
        /*004a*/ 	.short	(.L_173 - .L_172)
.L_172:
        /*004c*/ 	.word	0x00000000
        /*0050*/ 	.short	0x0001
        /*0052*/ 	.short	0x0008
        /*0054*/ 	.byte	0x00, 0xf5, 0x21, 0x00


	//----- nvinfo : EIATTR_KPARAM_INFO
	.align		4
.L_173:
        /*0058*/ 	.byte	0x04, 0x17
        /*005a*/ 	.short	(.L_175 - .L_174)
.L_174:
        /*005c*/ 	.word	0x00000000
        /*0060*/ 	.short	0x0000
        /*0062*/ 	.short	0x0000
        /*0064*/ 	.byte	0x00, 0xf5, 0x21, 0x00


	//----- nvinfo : EIATTR_SPARSE_MMA_MASK
	.align		4
.L_175:
        /*0068*/ 	.byte	0x03, 0x50
        /*006a*/ 	.short	0x0000


	//----- nvinfo : EIATTR_MAXREG_COUNT
	.align		4
        /*006c*/ 	.byte	0x03, 0x1b
        /*006e*/ 	.short	0x00ff


	//----- nvinfo : EIATTR_NUM_BARRIERS
	.align		4
        /*0070*/ 	.byte	0x02, 0x4c
        /*0072*/ 	.byte	0x01
	.zero		1


	//----- nvinfo : EIATTR_MERCURY_ISA_VERSION
	.align		4
        /*0074*/ 	.byte	0x03, 0x5f
        /*0076*/ 	.short	0x0101


	//----- nvinfo : EIATTR_COOP_GROUP_MASK_REGIDS
	.align		4
        /*0078*/ 	.byte	0x04, 0x29
        /*007a*/ 	.short	(.L_177 - .L_176)


	//   ....[0]....
.L_176:
        /*007c*/ 	.word	0xffffffff


	//   ....[1]....
        /*0080*/ 	.word	0xffffffff


	//   ....[2]....
        /*0084*/ 	.word	0xffffffff


	//   ....[3]....
        /*0088*/ 	.word	0xffffffff


	//   ....[4]....
        /*008c*/ 	.word	0xffffffff


	//   ....[5]....
        /*0090*/ 	.word	0xffffffff


	//   ....[6]....
        /*0094*/ 	.word	0xffffffff


	//   ....[7]....
        /*0098*/ 	.word	0xffffffff


	//   ....[8]....
        /*009c*/ 	.word	0xffffffff


	//   ....[9]....
        /*00a0*/ 	.word	0xffffffff


	//   ....[10]....
        /*00a4*/ 	.word	0xffffffff


	//   ....[11]....
        /*00a8*/ 	.word	0xffffffff


	//   ....[12]....
        /*00ac*/ 	.word	0xffffffff


	//   ....[13]....
        /*00b0*/ 	.word	0xffffffff


	//   ....[14]....
        /*00b4*/ 	.word	0xffffffff


	//   ....[15]....
        /*00b8*/ 	.word	0xffffffff


	//   ....[16]....
        /*00bc*/ 	.word	0xffffffff


	//   ....[17]....
        /*00c0*/ 	.word	0xffffffff


	//   ....[18]....
        /*00c4*/ 	.word	0xffffffff


	//   ....[19]....
        /*00c8*/ 	.word	0xffffffff


	//----- nvinfo : EIATTR_COOP_GROUP_INSTR_OFFSETS
	.align		4
.L_177:
        /*00cc*/ 	.byte	0x04, 0x28
        /*00ce*/ 	.short	(.L_179 - .L_178)


	//   ....[0]....
.L_178:
        /*00d0*/ 	.word	0x00000310


	//   ....[1]....
        /*00d4*/ 	.word	0x00000340


	//   ....[2]....
        /*00d8*/ 	.word	0x00000380


	//   ....[3]....
        /*00dc*/ 	.word	0x00000390


	//   ....[4]....
        /*00e0*/ 	.word	0x000003d0


	//   ....[5]....
        /*00e4*/ 	.word	0x000003e0


	//   ....[6]....
        /*00e8*/ 	.word	0x00000410


	//   ....[7]....
        /*00ec*/ 	.word	0x00000430


	//   ....[8]....
        /*00f0*/ 	.word	0x00000480


	//   ....[9]....
        /*00f4*/ 	.word	0x000004b0


	//   ....[10]....
        /*00f8*/ 	.word	0x00000550


	//   ....[11]....
        /*00fc*/ 	.word	0x00000560


	//   ....[12]....
        /*0100*/ 	.word	0x00000590


	//   ....[13]....
        /*0104*/ 	.word	0x000005a0


	//   ....[14]....
        /*0108*/ 	.word	0x000005d0


	//   ....[15]....
        /*010c*/ 	.word	0x000005e0


	//   ....[16]....
        /*0110*/ 	.word	0x00000610


	//   ....[17]....
        /*0114*/ 	.word	0x00000620


	//   ....[18]....
        /*0118*/ 	.word	0x00000660


	//   ....[19]....
        /*011c*/ 	.word	0x00000670


	//----- nvinfo : EIATTR_VRC_CTA_INIT_COUNT
	.align		4
.L_179:
        /*0120*/ 	.byte	0x02, 0x4a
	.zero		1
	.zero		1


	//----- nvinfo : EIATTR_EXIT_INSTR_OFFSETS
	.align		4
        /*0124*/ 	.byte	0x04, 0x1c
        /*0126*/ 	.short	(.L_181 - .L_180)


	//   ....[0]....
.L_180:
        /*0128*/ 	.word	0x00000060


	//   ....[1]....
        /*012c*/ 	.word	0x00000680


	//   ....[2]....
        /*0130*/ 	.word	0x00000740


	//----- nvinfo : EIATTR_CRS_STACK_SIZE
	.align		4
.L_181:
        /*0134*/ 	.byte	0x04, 0x1e
        /*0136*/ 	.short	(.L_183 - .L_182)
.L_182:
        /*0138*/ 	.word	0x00000000


	//----- nvinfo : EIATTR_CBANK_PARAM_SIZE
	.align		4
.L_183:
        /*013c*/ 	.byte	0x03, 0x19
        /*013e*/ 	.short	0x0028


	//----- nvinfo : EIATTR_PARAM_CBANK
	.align		4
        /*0140*/ 	.byte	0x04, 0x0a
        /*0142*/ 	.short	(.L_185 - .L_184)
	.align		4
.L_184:
        /*0144*/ 	.word	index@(.nv.constant0.popcount_pairwise_kernel)
        /*0148*/ 	.short	0x0380
        /*014a*/ 	.short	0x0028


	//----- nvinfo : EIATTR_SW_WAR
	.align		4
.L_185:
        /*014c*/ 	.byte	0x04, 0x36
        /*014e*/ 	.short	(.L_187 - .L_186)
.L_186:
        /*0150*/ 	.word	0x00000008
.L_187:


//--------------------- .nv.callgraph             --------------------------
	.section	.nv.callgraph,"",@"SHT_CUDA_CALLGRAPH"
	.align	4
	.sectionentsize	8
	.align		4
        /*0000*/ 	.word	0x00000000
	.align		4
        /*0004*/ 	.word	0xffffffff
	.align		4
        /*0008*/ 	.word	0x00000000
	.align		4
        /*000c*/ 	.word	0xfffffffe
	.align		4
        /*0010*/ 	.word	0x00000000
	.align		4
        /*0014*/ 	.word	0xfffffffd
	.align		4
        /*0018*/ 	.word	0x00000000
	.align		4
        /*001c*/ 	.word	0xfffffffc


//--------------------- .text.pack_bits_all_ballot_multi_kernel --------------------------
	.section	.text.pack_bits_all_ballot_multi_kernel,"ax",@progbits
	.align	128
        .global         pack_bits_all_ballot_multi_kernel
        .type           pack_bits_all_ballot_multi_kernel,@function
        .size           pack_bits_all_ballot_multi_kernel,(.L_x_33 - pack_bits_all_ballot_multi_kernel)
        .other          pack_bits_all_ballot_multi_kernel,@"STO_CUDA_ENTRY STV_DEFAULT"
pack_bits_all_ballot_multi_kernel:
.text.pack_bits_all_ballot_multi_kernel:
[----:B------:R-:W-:Y:S08]  /*0000*/  LDC R1, c[0x0][0x37c] ;  /* 0x0000df00ff017b82 */ /* 0x000ff00000000800 */
[----:B------:R-:W0:Y:S08]  /*0010*/  S2UR UR5, SR_CTAID.Y ;  /* 0x00000000000579c3 */ /* 0x000e300000002600 */
[----:B------:R-:W0:Y:S02]  /*0020*/  LDC R0, c[0x0][0x390] ;  /* 0x0000e400ff007b82 */ /* 0x000e240000000800 */
[----:B0-----:R-:W-:-:S13]  /*0030*/  ISETP.LE.AND P0, PT, R0, UR5, PT ;  /* 0x0000000500007c0c */ /* 0x001fda000bf03270 */
[----:B------:R-:W-:Y:S05]  /*0040*/  @P0 EXIT ;  /* 0x000000000000094d */ /* 0x000fea0003800000 */
[----:B------:R-:W0:Y:S01]  /*0050*/  S2R R3, SR_TID.X ;  /* 0x0000000000037919 */ /* 0x000e220000002100 */
[----:B------:R-:W1:Y:S01]  /*0060*/  LDCU UR4, c[0x0][0x360] ;  /* 0x00006c00ff0477ac */ /* 0x000e620008000800 */
[----:B------:R-:W2:Y:S01]  /*0070*/  LDC R9, c[0x0][0x394] ;  /* 0x0000e500ff097b82 */ /* 0x000ea20000000800 */
[----:B------:R-:W3:Y:S01]  /*0080*/  S2R R5, SR_CTAID.X ;  /* 0x0000000000057919 */ /* 0x000ee20000002500 */
[----:B-1----:R-:W-:Y:S01]  /*0090*/  USHF.R.U32.HI UR4, URZ, 0x5, UR4 ;  /* 0x00000005ff047899 */ /* 0x002fe20008011604 */
[----:B0-----:R-:W-:-:S05]  /*00a0*/  SHF.R.U32.HI R2, RZ, 0x5, R3 ;  /* 0x00000005ff027819 */ /* 0x001fca0000011603 */
[----:B---3--:R-:W-:-:S05]  /*00b0*/  IMAD R2, R5, UR4, R2 ;  /* 0x0000000405027c24 */ /* 0x008fca000f8e0202 */
[----:B--2---:R-:W-:-:S13]  /*00c0*/  ISETP.GE.AND P0, PT, R2, R9, PT ;  /* 0x000000090200720c */ /* 0x004fda0003f06270 */
[----:B------:R-:W-:Y:S05]  /*00d0*/  @P0 EXIT ;  /* 0x000000000000094d */ /* 0x000fea0003800000 */
[----:B------:R-:W0:Y:S01]  /*00e0*/  LDCU.128 UR8, c[0x0][0x380] ;  /* 0x00007000ff0877ac */ /* 0x000e220008000c00 */
[----:B------:R-:W-:Y:S01]  /*00f0*/  IMAD.WIDE.U32 R4, R2, 0x40, RZ ;  /* 0x0000004002047825 */ /* 0x000fe200078e00ff */
[----:B------:R-:W-:Y:S01]  /*0100*/  LOP3.LUT R0, R3, 0x1f, RZ, 0xc0, !PT ;  /* 0x0000001f03007812 */ /* 0x000fe200078ec0ff */
[----:B------:R-:W-:Y:S01]  /*0110*/  BSSY.RECONVERGENT B0, `(.L_x_0) ;  /* 0x0000017000007945 */ /* 0x000fe20003800200 */
[----:B------:R-:W1:Y:S01]  /*0120*/  LDCU.64 UR6, c[0x0][0x358] ;  /* 0x00006b00ff0677ac */ /* 0x000e620008000a00 */
[----:B------:R-:W-:Y:S02]  /*0130*/  LOP3.LUT R7, R4, 0x1f, R3, 0xf8, !PT ;  /* 0x0000001f04077812 */ /* 0x000fe400078ef803 */
[----:B------:R-:W-:Y:S02]  /*0140*/  ISETP.NE.AND P4, PT, R0, RZ, PT ;  /* 0x000000ff0000720c */ /* 0x000fe40003f85270 */
[C---:B------:R-:W-:Y:S02]  /*0150*/  IADD3 R4, P0, PT, R7.reuse, 0x20, RZ ;  /* 0x0000002007047810 */ /* 0x040fe40007f1e0ff */
[----:B0-----:R-:W-:-:S02]  /*0160*/  ISETP.GE.U32.AND P2, PT, R7, UR10, PT ;  /* 0x0000000a07007c0c */ /* 0x001fc4000bf46070 */
[----:B------:R-:W-:Y:S01]  /*0170*/  ISETP.GE.U32.AND P1, PT, R4, UR10, PT ;  /* 0x0000000a04007c0c */ /* 0x000fe2000bf26070 */
[----:B------:R-:W-:Y:S01]  /*0180*/  IMAD.X R4, RZ, RZ, R5, P0 ;  /* 0x000000ffff047224 */ /* 0x000fe200000e0605 */
[----:B------:R-:W-:Y:S02]  /*0190*/  ISETP.GE.AND.EX P2, PT, R5, UR11, PT, P2 ;  /* 0x0000000b05007c0c */ /* 0x000fe4000bf46320 */
[----:B------:R-:W-:Y:S02]  /*01a0*/  PLOP3.LUT P0, PT, PT, PT, PT, 0x8, 0x80 ;  /* 0x000000000080781c */ /* 0x000fe40003f0e170 */
[----:B------:R-:W-:Y:S02]  /*01b0*/  ISETP.GE.AND.EX P1, PT, R4, UR11, PT, P1 ;  /* 0x0000000b04007c0c */ /* 0x000fe4000bf26310 */
[----:B------:R-:W-:-:S04]  /*01c0*/  LEA R4, P3, R7, UR8, 0x3 ;  /* 0x0000000807047c11 */ /* 0x000fc8000f8618ff */
[----:B------:R-:W-:Y:S02]  /*01d0*/  LEA.HI.X R5, R7, UR9, R5, 0x3, P3 ;  /* 0x0000000907057c11 */ /* 0x000fe400098f1c05 */
[----:B------:R-:W-:Y:S01]  /*01e0*/  PLOP3.LUT P3, PT, PT, PT, PT, 0x8, 0x80 ;  /* 0x000000000080781c */ /* 0x000fe20003f6e170 */
[----:B-1----:R-:W-:-:S12]  /*01f0*/  @P2 BRA `(.L_x_1) ;  /* 0x0000000000202947 */ /* 0x002fd80003800000 */
[----:B------:R-:W2:Y:S01]  /*0200*/  LDG.E.64.CONSTANT R6, desc[UR6][R4.64] ;  /* 0x0000000604067981 */ /* 0x000ea2000c1e9b00 */
[----:B------:R-:W2:Y:S01]  /*0210*/  LDC.64 R10, c[0x0][0x398] ;  /* 0x0000e600ff0a7b82 */ /* 0x000ea20000000a00 */
[----:B------:R-:W-:Y:S02]  /*0220*/  UMOV UR4, 0x1 ;  /* 0x0000000100047882 */ /* 0x000fe40000000000 */
[----:B------:R-:W-:Y:S02]  /*0230*/  USHF.L.U32 UR8, UR4, UR5, URZ ;  /* 0x0000000504087299 */ /* 0x000fe400080006ff */
[----:B------:R-:W-:-:S04]  /*0240*/  USHF.L.U64.HI UR4, UR4, UR5, URZ ;  /* 0x0000000504047299 */ /* 0x000fc800080102ff */
[----:B--2---:R-:W-:Y:S02]  /*0250*/  LOP3.LUT P3, RZ, R10, UR8, R6, 0x80, !PT ;  /* 0x000000080aff7c12 */ /* 0x004fe4000f868006 */
[----:B------:R-:W-:-:S04]  /*0260*/  LOP3.LUT R6, R7, UR4, RZ, 0xc0, !PT ;  /* 0x0000000407067c12 */ /* 0x000fc8000f8ec0ff */
[----:B------:R-:W-:-:S13]  /*0270*/  LOP3.LUT P3, RZ, R6, R11, RZ, 0xc0, P3 ;  /* 0x0000000b06ff7212 */ /* 0x000fda000186c0ff */
.L_x_1:
[----:B------:R-:W-:Y:S05]  /*0280*/  BSYNC.RECONVERGENT B0 ;  /* 0x0000000000007941 */ /* 0x000fea0003800200 */
.L_x_0:
[----:B------:R-:W-:Y:S04]  /*0290*/  BSSY.RECONVERGENT B0, `(.L_x_2) ;  /* 0x000000a000007945 */ /* 0x000fe80003800200 */
[----:B------:R-:W-:Y:S05]  /*02a0*/  @P1 BRA `(.L_x_3) ;  /* 0x0000000000201947 */ /* 0x000fea0003800000 */
[----:B------:R-:W2:Y:S01]  /*02b0*/  LDG.E.64.CONSTANT R4, desc[UR6][R4.64+0x100] ;  /* 0x0001000604047981 */ /* 0x000ea2000c1e9b00 */
[----:B------:R-:W0:Y:S01]  /*02c0*/  LDC.64 R6, c[0x0][0x398] ;  /* 0x0000e600ff067b82 */ /* 0x000e220000000a00 */
[----:B------:R-:W-:Y:S02]  /*02d0*/  UMOV UR4, 0x1 ;  /* 0x0000000100047882 */ /* 0x000fe40000000000 */
[----:B------:R-:W-:Y:S02]  /*02e0*/  USHF.L.U64.HI UR8, UR4, UR5, URZ ;  /* 0x0000000504087299 */ /* 0x000fe400080102ff */
[----:B------:R-:W-:-:S04]  /*02f0*/  USHF.L.U32 UR4, UR4, UR5, URZ ;  /* 0x0000000504047299 */ /* 0x000fc800080006ff */
[----:B--2---:R-:W-:Y:S02]  /*0300*/  LOP3.LUT R0, R5, UR8, RZ, 0xc0, !PT ;  /* 0x0000000805007c12 */ /* 0x004fe4000f8ec0ff */
[----:B0-----:R-:W-:-:S04]  /*0310*/  LOP3.LUT P0, RZ, R6, UR4, R4, 0x80, !PT ;  /* 0x0000000406ff7c12 */ /* 0x001fc8000f808004 */
[----:B------:R-:W-:-:S13]  /*0320*/  LOP3.LUT P0, RZ, R0, R7, RZ, 0xc0, P0 ;  /* 0x0000000700ff7212 */ /* 0x000fda000000c0ff */
.L_x_3:
[----:B------:R-:W-:Y:S05]  /*0330*/  BSYNC.RECONVERGENT B0 ;  /* 0x0000000000007941 */ /* 0x000fea0003800200 */
.L_x_2:
[----:B------:R-:W-:Y:S02]  /*0340*/  VOTE.ANY R4, PT, P3 ;  /* 0x0000000000047806 */ /* 0x000fe400018e0100 */
[----:B------:R-:W-:Y:S01]  /*0350*/  VOTE.ANY R5, PT, P0 ;  /* 0x0000000000057806 */ /* 0x000fe200000e0100 */
[----:B------:R-:W-:Y:S06]  /*0360*/  @P4 EXIT ;  /* 0x000000000000494d */ /* 0x000fec0003800000 */
[----:B------:R-:W0:Y:S01]  /*0370*/  LDCU.64 UR8, c[0x0][0x3a0] ;  /* 0x00007400ff0877ac */ /* 0x000e220008000a00 */
[----:B------:R-:W-:Y:S02]  /*0380*/  IMAD.MOV.U32 R3, RZ, RZ, RZ ;  /* 0x000000ffff037224 */ /* 0x000fe400078e00ff */
[----:B------:R-:W-:-:S03]  /*0390*/  IMAD.WIDE.U32 R2, R9, UR5, R2 ;  /* 0x0000000509027c25 */ /* 0x000fc6000f8e0002 */
[----:B0-----:R-:W-:-:S04]  /*03a0*/  LEA R6, P0, R2, UR8, 0x3 ;  /* 0x0000000802067c11 */ /* 0x001fc8000f8018ff */
[----:B------:R-:W-:-:S05]  /*03b0*/  LEA.HI.X R7, R2, UR9, R3, 0x3, P0 ;  /* 0x0000000902077c11 */ /* 0x000fca00080f1c03 */
[----:B------:R-:W-:Y:S01]  /*03c0*/  STG.E.64 desc[UR6][R6.64], R4 ;  /* 0x0000000406007986 */ /* 0x000fe2000c101b06 */
[----:B------:R-:W-:Y:S05]  /*03d0*/  EXIT ;  /* 0x000000000000794d */ /* 0x000fea0003800000 */
.L_x_4:
[----:B------:R-:W-:-:S00]  /*03e0*/  BRA `(.L_x_4) ;  /* 0xfffffffc00fc7947 */ /* 0x000fc0000383ffff */
[----:B------:R-:W-:-:S00]  /*03f0*/  NOP ;  /* 0x0000000000007918 */ /* 0x000fc00000000000 */
        /* <DEDUP_REMOVED lines=8> */
.L_x_33:


//--------------------- .text.pack_bits_all_kernel --------------------------
	.section	.text.pack_bits_all_kernel,"ax",@progbits
	.align	128
        .global         pack_bits_all_kernel
        .type           pack_bits_all_kernel,@function
        .size           pack_bits_all_kernel,(.L_x_34 - pack_bits_all_kernel)
        .other          pack_bits_all_kernel,@"STO_CUDA_ENTRY STV_DEFAULT"
pack_bits_all_kernel:
.text.pack_bits_all_kernel:
[----:B------:R-:W-:Y:S01]  /*0000*/  LDC R1, c[0x0][0x37c] ;  /* 0x0000df00ff017b82 */ /* 0x000fe20000000800 */
[----:B------:R-:W0:Y:S07]  /*0010*/  S2R R3, SR_TID.X ;  /* 0x0000000000037919 */ /* 0x000e2e0000002100 */
[----:B------:R-:W0:Y:S08]  /*0020*/  S2UR UR4, SR_CTAID.X ;  /* 0x00000000000479c3 */ /* 0x000e300000002500 */
[----:B------:R-:W0:Y:S08]  /*0030*/  LDC R0, c[0x0][0x360] ;  /* 0x0000d800ff007b82 */ /* 0x000e300000000800 */
[----:B------:R-:W1:Y:S01]  /*0040*/  LDC.64 R10, c[0x0][0x390] ;  /* 0x0000e400ff0a7b82 */ /* 0x000e620000000a00 */
[----:B0-----:R-:W-:-:S02]  /*0050*/  IMAD R0, R0, UR4, R3 ;  /* 0x0000000400007c24 */ /* 0x001fc4000f8e0203 */
[----:B-1----:R-:W-:-:S05]  /*0060*/  IMAD R3, R11, R10, RZ ;  /* 0x0000000a0b037224 */ /* 0x002fca00078e02ff */
[----:B------:R-:W-:-:S13]  /*0070*/  ISETP.GE.AND P0, PT, R0, R3, PT ;  /* 0x000000030000720c */ /* 0x000fda0003f06270 */
[----:B------:R-:W-:Y:S05]  /*0080*/  @P0 EXIT ;  /* 0x000000000000094d */ /* 0x000fea0003800000 */
[----:B------:R-:W-:Y:S01]  /*0090*/  IABS R6, R11 ;  /* 0x0000000b00067213 */ /* 0x000fe20000000000 */
[----:B------:R-:W-:Y:S01]  /*00a0*/  BSSY.RECONVERGENT B0, `(.L_x_5) ;  /* 0x000009d000007945 */ /* 0x000fe20003800200 */
[----:B------:R-:W-:Y:S01]  /*00b0*/  IABS R7, R0 ;  /* 0x0000000000077213 */ /* 0x000fe20000000000 */
[----:B------:R-:W-:Y:S01]  /*00c0*/  IMAD.MOV.U32 R14, RZ, RZ, RZ ;  /* 0x000000ffff0e7224 */ /* 0x000fe200078e00ff */
[----:B------:R-:W0:Y:S01]  /*00d0*/  I2F.RP R4, R6 ;  /* 0x0000000600047306 */ /* 0x000e220000209400 */
[----:B------:R-:W-:Y:S01]  /*00e0*/  CS2R R12, SRZ ;  /* 0x00000000000c7805 */ /* 0x000fe2000001ff00 */
[----:B------:R-:W1:Y:S01]  /*00f0*/  LDCU.64 UR4, c[0x0][0x358] ;  /* 0x00006b00ff0477ac */ /* 0x000e620008000a00 */
[----:B------:R-:W2:Y:S05]  /*0100*/  LDCU.64 UR6, c[0x0][0x380] ;  /* 0x00007000ff0677ac */ /* 0x000eaa0008000a00 */
[----:B0-----:R-:W0:Y:S02]  /*0110*/  MUFU.RCP R4, R4 ;  /* 0x0000000400047308 */ /* 0x001e240000001000 */
[----:B0-----:R-:W-:-:S06]  /*0120*/  VIADD R2, R4, 0xffffffe ;  /* 0x0ffffffe04027836 */ /* 0x001fcc0000000000 */
[----:B------:R0:W3:Y:S02]  /*0130*/  F2I.FTZ.U32.TRUNC.NTZ R3, R2 ;  /* 0x0000000200037305 */ /* 0x0000e4000021f000 */
[----:B0-----:R-:W-:Y:S02]  /*0140*/  IMAD.MOV.U32 R2, RZ, RZ, RZ ;  /* 0x000000ffff027224 */ /* 0x001fe400078e00ff */
[----:B---3--:R-:W-:-:S04]  /*0150*/  IMAD.MOV R5, RZ, RZ, -R3 ;  /* 0x000000ffff057224 */ /* 0x008fc800078e0a03 */
[----:B------:R-:W-:-:S04]  /*0160*/  IMAD R5, R5, R6, RZ ;  /* 0x0000000605057224 */ /* 0x000fc800078e02ff */
[----:B------:R-:W-:Y:S01]  /*0170*/  IMAD.HI.U32 R3, R3, R5, R2 ;  /* 0x0000000503037227 */ /* 0x000fe200078e0002 */
[----:B------:R-:W-:-:S03]  /*0180*/  LOP3.LUT R2, R0, R11, RZ, 0x3c, !PT ;  /* 0x0000000b00027212 */ /* 0x000fc600078e3cff */
[----:B------:R-:W-:Y:S01]  /*0190*/  IMAD.MOV.U32 R5, RZ, RZ, R7 ;  /* 0x000000ffff057224 */ /* 0x000fe200078e0007 */
[----:B------:R-:W-:-:S03]  /*01a0*/  ISETP.GE.AND P1, PT, R2, RZ, PT ;  /* 0x000000ff0200720c */ /* 0x000fc60003f26270 */
[----:B------:R-:W-:-:S04]  /*01b0*/  IMAD.HI.U32 R10, R3, R5, RZ ;  /* 0x00000005030a7227 */ /* 0x000fc800078e00ff */
[----:B------:R-:W-:-:S04]  /*01c0*/  IMAD.MOV R3, RZ, RZ, -R10 ;  /* 0x000000ffff037224 */ /* 0x000fc800078e0a0a */
[C---:B------:R-:W-:Y:S02]  /*01d0*/  IMAD R3, R6.reuse, R3, R5 ;  /* 0x0000000306037224 */ /* 0x040fe400078e0205 */
[----:B------:R-:W0:Y:S03]  /*01e0*/  LDC.64 R4, c[0x0][0x398] ;  /* 0x0000e600ff047b82 */ /* 0x000e260000000a00 */
[----:B------:R-:W-:-:S13]  /*01f0*/  ISETP.GT.U32.AND P2, PT, R6, R3, PT ;  /* 0x000000030600720c */ /* 0x000fda0003f44070 */
[----:B------:R-:W-:Y:S02]  /*0200*/  @!P2 IMAD.IADD R3, R3, 0x1, -R6 ;  /* 0x000000010303a824 */ /* 0x000fe400078e0a06 */
[----:B------:R-:W-:Y:S01]  /*0210*/  @!P2 VIADD R10, R10, 0x1 ;  /* 0x000000010a0aa836 */ /* 0x000fe20000000000 */
[----:B------:R-:W-:Y:S02]  /*0220*/  ISETP.NE.AND P2, PT, R11, RZ, PT ;  /* 0x000000ff0b00720c */ /* 0x000fe40003f45270 */
[----:B------:R-:W-:Y:S02]  /*0230*/  ISETP.GE.U32.AND P0, PT, R3, R6, PT ;  /* 0x000000060300720c */ /* 0x000fe40003f06070 */
[----:B------:R-:W3:Y:S11]  /*0240*/  LDC.64 R2, c[0x0][0x388] ;  /* 0x0000e200ff027b82 */ /* 0x000ef60000000a00 */
[----:B------:R-:W-:-:S04]  /*0250*/  @P0 VIADD R10, R10, 0x1 ;  /* 0x000000010a0a0836 */ /* 0x000fc80000000000 */
[----:B------:R-:W-:Y:S01]  /*0260*/  @!P1 IMAD.MOV R10, RZ, RZ, -R10 ;  /* 0x000000ffff0a9224 */ /* 0x000fe200078e0a0a */
[----:B------:R-:W-:-:S05]  /*0270*/  @!P2 LOP3.LUT R10, RZ, R11, RZ, 0x33, !PT ;  /* 0x0000000bff0aa212 */ /* 0x000fca00078e33ff */
[----:B------:R-:W-:-:S04]  /*0280*/  IMAD.MOV R6, RZ, RZ, -R10 ;  /* 0x000000ffff067224 */ /* 0x000fc800078e0a0a */
[----:B012---:R-:W-:-:S07]  /*0290*/  IMAD R11, R11, R6, R0 ;  /* 0x000000060b0b7224 */ /* 0x007fce00078e0200 */
.L_x_7:
[----:B------:R-:W-:Y:S02]  /*02a0*/  IMAD.MOV.U32 R6, RZ, RZ, R12 ;  /* 0x000000ffff067224 */ /* 0x000fe400078e000c */
[----:B------:R-:W-:Y:S02]  /*02b0*/  IMAD.MOV.U32 R7, RZ, RZ, RZ ;  /* 0x000000ffff077224 */ /* 0x000fe400078e00ff */
[----:B------:R-:W-:-:S03]  /*02c0*/  IMAD.WIDE R8, R11, 0x40, R6 ;  /* 0x000000400b087825 */ /* 0x000fc600078e0206 */
[----:B---3--:R-:W-:-:S04]  /*02d0*/  ISETP.GE.U32.AND P0, PT, R8, R2, PT ;  /* 0x000000020800720c */ /* 0x008fc80003f06070 */
[----:B------:R-:W-:-:S13]  /*02e0*/  ISETP.GE.AND.EX P0, PT, R9, R3, PT, P0 ;  /* 0x000000030900720c */ /* 0x000fda0003f06300 */
[----:B------:R-:W-:Y:S05]  /*02f0*/  @P0 BRA `(.L_x_6) ;  /* 0x0000000400dc0947 */ /* 0x000fea0003800000 */
[----:B------:R-:W-:-:S04]  /*0300*/  LEA R6, P0, R8, UR6, 0x3 ;  /* 0x0000000608067c11 */ /* 0x000fc8000f8018ff */
[----:B------:R-:W-:-:S05]  /*0310*/  LEA.HI.X R7, R8, UR7, R9, 0x3, P0 ;  /* 0x0000000708077c11 */ /* 0x000fca00080f1c09 */
[----:B------:R-:W2:Y:S01]  /*0320*/  LDG.E.64.CONSTANT R16, desc[UR4][R6.64] ;  /* 0x0000000406107981 */ /* 0x000ea2000c1e9b00 */
[----:B------:R-:W-:-:S04]  /*0330*/  IADD3 R15, P1, PT, R8, 0x1, RZ ;  /* 0x00000001080f7810 */ /* 0x000fc80007f3e0ff */
[----:B------:R-:W-:Y:S02]  /*0340*/  ISETP.GE.U32.AND P0, PT, R15, R2, PT ;  /* 0x000000020f00720c */ /* 0x000fe40003f06070 */
[----:B--2---:R-:W-:Y:S01]  /*0350*/  LOP3.LUT R19, R16, R4, RZ, 0xc0, !PT ;  /* 0x0000000410137212 */ /* 0x004fe200078ec0ff */
[----:B------:R-:W-:Y:S01]  /*0360*/  IMAD.X R16, RZ, RZ, R9, P1 ;  /* 0x000000ffff107224 */ /* 0x000fe200008e0609 */
[----:B------:R-:W-:-:S04]  /*0370*/  LOP3.LUT R17, R17, R5, RZ, 0xc0, !PT ;  /* 0x0000000511117212 */ /* 0x000fc800078ec0ff */
[----:B------:R-:W-:Y:S02]  /*0380*/  ISETP.GE.AND.EX P0, PT, R16, R3, PT, P0 ;  /* 0x000000031000720c */ /* 0x000fe40003f06300 */
[----:B------:R-:W-:-:S04]  /*0390*/  SHF.R.U64 R17, R19, R10, R17 ;  /* 0x0000000a13117219 */ /* 0x000fc80000001211 */
[----:B------:R-:W-:-:S04]  /*03a0*/  LOP3.LUT R17, R17, 0x1, RZ, 0xc0, !PT ;  /* 0x0000000111117812 */ /* 0x000fc800078ec0ff */
[CC--:B------:R-:W-:Y:S02]  /*03b0*/  SHF.L.U32 R15, R17.reuse, R12.reuse, RZ ;  /* 0x0000000c110f7219 */ /* 0x0c0fe400000006ff */
[----:B------:R-:W-:Y:S02]  /*03c0*/  SHF.L.U64.HI R16, R17, R12, RZ ;  /* 0x0000000c11107219 */ /* 0x000fe400000102ff */
[----:B------:R-:W-:Y:S02]  /*03d0*/  LOP3.LUT R14, R15, R14, RZ, 0xfc, !PT ;  /* 0x0000000e0f0e7212 */ /* 0x000fe400078efcff */
[----:B------:R-:W-:Y:S01]  /*03e0*/  LOP3.LUT R13, R16, R13, RZ, 0xfc, !PT ;  /* 0x0000000d100d7212 */ /* 0x000fe200078efcff */
[----:B------:R-:W-:Y:S06]  /*03f0*/  @P0 BRA `(.L_x_6) ;  /* 0x00000004009c0947 */ /* 0x000fec0003800000 */
[----:B------:R-:W2:Y:S02]  /*0400*/  LDG.E.64.CONSTANT R16, desc[UR4][R6.64+0x8] ;  /* 0x0000080406107981 */ /* 0x000ea4000c1e9b00 */
[----:B--2---:R-:W-:Y:S02]  /*0410*/  LOP3.LUT R18, R17, R5, RZ, 0xc0, !PT ;  /* 0x0000000511127212 */ /* 0x004fe400078ec0ff */
[----:B------:R-:W-:Y:S02]  /*0420*/  IADD3 R17, P1, PT, R8, 0x2, RZ ;  /* 0x0000000208117810 */ /* 0x000fe40007f3e0ff */
[----:B------:R-:W-:Y:S02]  /*0430*/  LOP3.LUT R15, R16, R4, RZ, 0xc0, !PT ;  /* 0x00000004100f7212 */ /* 0x000fe400078ec0ff */
[----:B------:R-:W-:Y:S01]  /*0440*/  ISETP.GE.U32.AND P0, PT, R17, R2, PT ;  /* 0x000000021100720c */ /* 0x000fe20003f06070 */
[----:B------:R-:W-:Y:S01]  /*0450*/  IMAD.X R16, RZ, RZ, R9, P1 ;  /* 0x000000ffff107224 */ /* 0x000fe200008e0609 */
[----:B------:R-:W-:Y:S01]  /*0460*/  SHF.R.U64 R18, R15, R10, R18 ;  /* 0x0000000a0f127219 */ /* 0x000fe20000001212 */
[----:B------:R-:W-:-:S03]  /*0470*/  VIADD R15, R12, 0x1 ;  /* 0x000000010c0f7836 */ /* 0x000fc60000000000 */
[----:B------:R-:W-:Y:S02]  /*0480*/  ISETP.GE.AND.EX P0, PT, R16, R3, PT, P0 ;  /* 0x000000031000720c */ /* 0x000fe40003f06300 */
        /* <DEDUP_REMOVED lines=66> */
[----:B------:R-:W2:Y:S01]  /*08b0*/  LDG.E.64.CONSTANT R16, desc[UR4][R6.64+0x30] ;  /* 0x0000300406107981 */ /* 0x000ea2000c1e9b00 */
[----:B------:R-:W-:Y:S01]  /*08c0*/  IADD3 R15, P0, PT, R8, 0x7, RZ ;  /* 0x00000007080f7810 */ /* 0x000fe20007f1e0ff */
[----:B------:R-:W-:Y:S01]  /*08d0*/  VIADD R8, R12, 0x6 ;  /* 0x000000060c087836 */ /* 0x000fe20000000000 */
[----:B--2---:R-:W-:-:S03]  /*08e0*/  LOP3.LUT R19, R16, R4, RZ, 0xc0, !PT ;  /* 0x0000000410137212 */ /* 0x004fc600078ec0ff */
[----:B------:R-:W-:Y:S01]  /*08f0*/  IMAD.X R16, RZ, RZ, R9, P0 ;  /* 0x000000ffff107224 */ /* 0x000fe200000e0609 */
[----:B------:R-:W-:Y:S02]  /*0900*/  ISETP.GE.U32.AND P0, PT, R15, R2, PT ;  /* 0x000000020f00720c */ /* 0x000fe40003f06070 */
[----:B------:R-:W-:Y:S02]  /*0910*/  LOP3.LUT R17, R17, R5, RZ, 0xc0, !PT ;  /* 0x0000000511117212 */ /* 0x000fe400078ec0ff */
        /* <DEDUP_REMOVED lines=10> */
[----:B------:R-:W-:-:S04]  /*09c0*/  LOP3.LUT R8, R7, R5, RZ, 0xc0, !PT ;  /* 0x0000000507087212 */ /* 0x000fc800078ec0ff */
[----:B------:R-:W-:Y:S01]  /*09d0*/  SHF.R.U64 R15, R15, R10, R8 ;  /* 0x0000000a0f0f7219 */ /* 0x000fe20000001208 */
[C---:B------:R-:W-:Y:S02]  /*09e0*/  VIADD R8, R12.reuse, 0x7 ;  /* 0x000000070c087836 */ /* 0x040fe40000000000 */
[----:B------:R-:W-:Y:S01]  /*09f0*/  VIADD R12, R12, 0x8 ;  /* 0x000000080c0c7836 */ /* 0x000fe20000000000 */
[----:B------:R-:W-:-:S04]  /*0a00*/  LOP3.LUT R15, R15, 0x1, RZ, 0xc0, !PT ;  /* 0x000000010f0f7812 */ /* 0x000fc800078ec0ff */
[----:B------:R-:W-:Y:S02]  /*0a10*/  ISETP.NE.AND P0, PT, R12, 0x40, PT ;  /* 0x000000400c00780c */ /* 0x000fe40003f05270 */
[CC--:B------:R-:W-:Y:S02]  /*0a20*/  SHF.L.U32 R9, R15.reuse, R8.reuse, RZ ;  /* 0x000000080f097219 */ /* 0x0c0fe400000006ff */
[----:B------:R-:W-:Y:S02]  /*0a30*/  SHF.L.U64.HI R8, R15, R8, RZ ;  /* 0x000000080f087219 */ /* 0x000fe400000102ff */
[----:B------:R-:W-:Y:S02]  /*0a40*/  LOP3.LUT R14, R9, R14, RZ, 0xfc, !PT ;  /* 0x0000000e090e7212 */ /* 0x000fe400078efcff */
[----:B------:R-:W-:-:S05]  /*0a50*/  LOP3.LUT R13, R8, R13, RZ, 0xfc, !PT ;  /* 0x0000000d080d7212 */ /* 0x000fca00078efcff */
[----:B------:R-:W-:Y:S05]  /*0a60*/  @P0 BRA `(.L_x_7) ;  /* 0xfffffff8000c0947 */ /* 0x000fea000383ffff */
.L_x_6:
[----:B------:R-:W-:Y:S05]  /*0a70*/  BSYNC.RECONVERGENT B0 ;  /* 0x0000000000007941 */ /* 0x000fea0003800200 */
.L_x_5:
[----:B------:R-:W0:Y:S01]  /*0a80*/  LDC.64 R2, c[0x0][0x3a0] ;  /* 0x0000e800ff027b82 */ /* 0x000e220000000a00 */
[----:B------:R-:W-:Y:S02]  /*0a90*/  IMAD.MOV.U32 R15, RZ, RZ, R13 ;  /* 0x000000ffff0f7224 */ /* 0x000fe400078e000d */
[----:B0-----:R-:W-:-:S05]  /*0aa0*/  IMAD.WIDE R2, R0, 0x8, R2 ;  /* 0x0000000800027825 */ /* 0x001fca00078e0202 */
[----:B------:R-:W-:Y:S01]  /*0ab0*/  STG.E.64 desc[UR4][R2.64], R14 ;  /* 0x0000000e02007986 */ /* 0x000fe2000c101b04 */
[----:B------:R-:W-:Y:S05]  /*0ac0*/  EXIT ;  /* 0x000000000000794d */ /* 0x000fea0003800000 */
.L_x_8:
        /* <DEDUP_REMOVED lines=11> */
.L_x_34:


//--------------------- .text.ewah_decompress_kernel --------------------------
	.section	.text.ewah_decompress_kernel,"ax",@progbits
	.align	128
        .global         ewah_decompress_kernel
        .type           ewah_decompress_kernel,@function
        .size           ewah_decompress_kernel,(.L_x_35 - ewah_decompress_kernel)
        .other          ewah_decompress_kernel,@"STO_CUDA_ENTRY STV_DEFAULT"
ewah_decompress_kernel:
.text.ewah_decompress_kernel:
[----:B------:R-:W-:Y:S01]  /*0000*/  LDC R1, c[0x0][0x37c] ;  /* 0x0000df00ff017b82 */ /* 0x000fe20000000800 */
[----:B------:R-:W0:Y:S02]  /*0010*/  S2R R0, SR_TID.X ;  /* 0x0000000000007919 */ /* 0x000e240000002100 */
[----:B0-----:R-:W-:-:S13]  /*0020*/  ISETP.NE.AND P0, PT, R0, RZ, PT ;  /* 0x000000ff0000720c */ /* 0x001fda0003f05270 */
[----:B------:R-:W-:Y:S05]  /*0030*/  @P0 EXIT ;  /* 0x000000000000094d */ /* 0x000fea0003800000 */
[----:B------:R-:W0:Y:S01]  /*0040*/  LDCU.64 UR4, c[0x0][0x388] ;  /* 0x00007100ff0477ac */ /* 0x000e220008000a00 */
[----:B------:R-:W-:Y:S01]  /*0050*/  IMAD.MOV.U32 R0, RZ, RZ, RZ ;  /* 0x000000ffff007224 */ /* 0x000fe200078e00ff */
[----:B------:R-:W1:Y:S01]  /*0060*/  LDCU.64 UR6, c[0x0][0x358] ;  /* 0x00006b00ff0677ac */ /* 0x000e620008000a00 */
[----:B0-----:R-:W-:Y:S02]  /*0070*/  UMOV UR9, UR5 ;  /* 0x0000000500097c82 */ /* 0x001fe40008000000 */
[----:B------:R-:W-:-:S04]  /*0080*/  UISETP.LT.AND UP0, UPT, UR4, UR9, UPT ;  /* 0x000000090400728c */ /* 0x000fc8000bf01270 */
[----:B------:R-:W-:-:S04]  /*0090*/  USEL UR4, UR4, UR9, UP0 ;  /* 0x0000000904047287 */ /* 0x000fc80008000000 */
[----:B------:R-:W-:-:S09]  /*00a0*/  UISETP.GE.AND UP0, UPT, UR4, 0x1, UPT ;  /* 0x000000010400788c */ /* 0x000fd2000bf06270 */
[----:B-1----:R-:W-:Y:S05]  /*00b0*/  BRA.U !UP0, `(.L_x_9) ;  /* 0x0000000108bc7547 */ /* 0x002fea000b800000 */
[----:B------:R-:W-:Y:S02]  /*00c0*/  IMAD.MOV.U32 R0, RZ, RZ, RZ ;  /* 0x000000ffff007224 */ /* 0x000fe400078e00ff */
[----:B------:R-:W-:-:S07]  /*00d0*/  IMAD.MOV.U32 R13, RZ, RZ, RZ ;  /* 0x000000ffff0d7224 */ /* 0x000fce00078e00ff */
.L_x_14:
[----:B------:R-:W0:Y:S01]  /*00e0*/  LDC.64 R2, c[0x0][0x380] ;  /* 0x0000e000ff027b82 */ /* 0x000e220000000a00 */
[----:B-1----:R-:W1:Y:S01]  /*00f0*/  LDCU.64 UR8, c[0x0][0x388] ;  /* 0x00007100ff0877ac */ /* 0x002e620008000a00 */
[----:B0-----:R-:W-:-:S05]  /*0100*/  IMAD.WIDE R4, R13, 0x8, R2 ;  /* 0x000000080d047825 */ /* 0x001fca00078e0202 */
[----:B------:R-:W2:Y:S01]  /*0110*/  LDG.E.64.CONSTANT R10, desc[UR6][R4.64] ;  /* 0x00000006040a7981 */ /* 0x000ea2000c1e9b00 */
[----:B------:R-:W-:-:S05]  /*0120*/  VIADD R13, R13, 0x1 ;  /* 0x000000010d0d7836 */ /* 0x000fca0000000000 */
[----:B-1----:R-:W-:Y:S02]  /*0130*/  ISETP.GE.AND P1, PT, R13, UR8, PT ;  /* 0x000000080d007c0c */ /* 0x002fe4000bf26270 */
[C---:B--2---:R-:W-:Y:S02]  /*0140*/  SHF.R.U64 R12, R10.reuse, 0x1, R11 ;  /* 0x000000010a0c7819 */ /* 0x044fe4000000120b */
[----:B------:R-:W-:Y:S02]  /*0150*/  ISETP.LT.U32.AND P0, PT, R10, RZ, PT ;  /* 0x000000ff0a00720c */ /* 0x000fe40003f01070 */
[----:B------:R-:W-:-:S13]  /*0160*/  ISETP.NE.AND P2, PT, R12, RZ, PT ;  /* 0x000000ff0c00720c */ /* 0x000fda0003f45270 */
[----:B------:R-:W-:Y:S05]  /*0170*/  @!P2 BRA `(.L_x_10) ;  /* 0x000000000034a947 */ /* 0x000fea0003800000 */
[----:B------:R-:W0:Y:S01]  /*0180*/  LDC.64 R8, c[0x0][0x390] ;  /* 0x0000e400ff087b82 */ /* 0x000e220000000a00 */
[----:B------:R-:W-:Y:S01]  /*0190*/  LOP3.LUT R6, R10, 0x1, RZ, 0xc0, !PT ;  /* 0x000000010a067812 */ /* 0x000fe200078ec0ff */
[----:B------:R-:W1:Y:S03]  /*01a0*/  LDCU UR5, c[0x0][0x38c] ;  /* 0x00007180ff0577ac */ /* 0x000e660008000800 */
[----:B------:R-:W-:Y:S01]  /*01b0*/  IADD3 R6, P2, PT, RZ, -R6, RZ ;  /* 0x80000006ff067210 */ /* 0x000fe20007f5e0ff */
[----:B------:R-:W-:-:S04]  /*01c0*/  UMOV UR4, URZ ;  /* 0x000000ff00047c82 */ /* 0x000fc80008000000 */
[----:B------:R-:W-:-:S08]  /*01d0*/  IMAD.X R7, RZ, RZ, -0x1, P2 ;  /* 0xffffffffff077424 */ /* 0x000fd000010e06ff */
.L_x_11:
[----:B0-----:R-:W-:Y:S01]  /*01e0*/  IMAD.WIDE R4, R0, 0x8, R8 ;  /* 0x0000000800047825 */ /* 0x001fe200078e0208 */
[----:B------:R-:W-:-:S03]  /*01f0*/  UIADD3 UR4, UPT, UPT, UR4, 0x1, URZ ;  /* 0x0000000104047890 */ /* 0x000fc6000fffe0ff */
[----:B------:R-:W-:Y:S01]  /*0200*/  VIADD R0, R0, 0x1 ;  /* 0x0000000100007836 */ /* 0x000fe20000000000 */
[----:B------:R2:W-:Y:S02]  /*0210*/  STG.E.64 desc[UR6][R4.64], R6 ;  /* 0x0000000604007986 */ /* 0x0005e4000c101b06 */
[----:B------:R-:W-:Y:S02]  /*0220*/  ISETP.LE.U32.AND P2, PT, R12, UR4, PT ;  /* 0x000000040c007c0c */ /* 0x000fe4000bf43070 */
[----:B-1----:R-:W-:-:S13]  /*0230*/  ISETP.LT.AND P3, PT, R0, UR5, PT ;  /* 0x0000000500007c0c */ /* 0x002fda000bf61270 */
[----:B--2---:R-:W-:Y:S05]  /*0240*/  @!P2 BRA P3, `(.L_x_11) ;  /* 0xfffffffc00e4a947 */ /* 0x004fea000183ffff */
.L_x_10:
[----:B------:R-:W-:-:S04]  /*0250*/  ISETP.GE.OR P1, PT, R0, UR9, P1 ;  /* 0x0000000900007c0c */ /* 0x000fc80008f26670 */
[----:B------:R-:W-:-:S13]  /*0260*/  ISETP.LT.U32.OR.EX P0, PT, R11, 0x2, P1, P0 ;  /* 0x000000020b00780c */ /* 0x000fda0000f01500 */
[----:B------:R-:W-:Y:S05]  /*0270*/  @P0 BRA `(.L_x_12) ;  /* 0x0000000000400947 */ /* 0x000fea0003800000 */
[----:B------:R-:W0:Y:S01]  /*0280*/  LDC.64 R8, c[0x0][0x390] ;  /* 0x0000e400ff087b82 */ /* 0x000e220000000a00 */
[----:B------:R-:W-:Y:S01]  /*0290*/  SHF.R.U32.HI R10, RZ, 0x1, R11 ;  /* 0x00000001ff0a7819 */ /* 0x000fe2000001160b */
[----:B------:R-:W-:Y:S01]  /*02a0*/  IMAD.MOV.U32 R11, RZ, RZ, R0 ;  /* 0x000000ffff0b7224 */ /* 0x000fe200078e0000 */
[----:B------:R-:W-:-:S06]  /*02b0*/  UMOV UR4, URZ ;  /* 0x000000ff00047c82 */ /* 0x000fcc0008000000 */
.L_x_13:
[----:B-1----:R-:W-:-:S06]  /*02c0*/  IMAD.WIDE R4, R13, 0x8, R2 ;  /* 0x000000080d047825 */ /* 0x002fcc00078e0202 */
[----:B------:R-:W2:Y:S01]  /*02d0*/  LDG.E.64.CONSTANT R4, desc[UR6][R4.64] ;  /* 0x0000000604047981 */ /* 0x000ea2000c1e9b00 */
[----:B------:R-:W-:Y:S01]  /*02e0*/  VIADD R13, R13, 0x1 ;  /* 0x000000010d0d7836 */ /* 0x000fe20000000000 */
[----:B------:R-:W-:Y:S01]  /*02f0*/  UIADD3 UR4, UPT, UPT, UR4, 0x1, URZ ;  /* 0x0000000104047890 */ /* 0x000fe2000fffe0ff */
[----:B0-----:R-:W-:-:S03]  /*0300*/  IMAD.WIDE R6, R11, 0x8, R8 ;  /* 0x000000080b067825 */ /* 0x001fc600078e0208 */
[----:B------:R-:W-:Y:S01]  /*0310*/  ISETP.GE.AND P0, PT, R13, UR8, PT ;  /* 0x000000080d007c0c */ /* 0x000fe2000bf06270 */
[----:B------:R-:W-:Y:S01]  /*0320*/  VIADD R11, R11, 0x1 ;  /* 0x000000010b0b7836 */ /* 0x000fe20000000000 */
[----:B------:R-:W-:-:S03]  /*0330*/  ISETP.GT.U32.AND P1, PT, R10, UR4, PT ;  /* 0x000000040a007c0c */ /* 0x000fc6000bf24070 */
[----:B------:R-:W-:Y:S01]  /*0340*/  IMAD.MOV.U32 R0, RZ, RZ, R11 ;  /* 0x000000ffff007224 */ /* 0x000fe200078e000b */
[----:B------:R-:W-:Y:S01]  /*0350*/  ISETP.LT.AND P0, PT, R11, UR9, !P0 ;  /* 0x000000090b007c0c */ /* 0x000fe2000c701270 */
[----:B--2---:R1:W-:-:S12]  /*0360*/  STG.E.64 desc[UR6][R6.64], R4 ;  /* 0x0000000406007986 */ /* 0x0043d8000c101b06 */
[----:B------:R-:W-:Y:S05]  /*0370*/  @P0 BRA P1, `(.L_x_13) ;  /* 0xfffffffc00d00947 */ /* 0x000fea000083ffff */
.L_x_12:
[----:B------:R-:W-:Y:S02]  /*0380*/  ISETP.GE.AND P0, PT, R0, UR9, PT ;  /* 0x0000000900007c0c */ /* 0x000fe4000bf06270 */
[----:B------:R-:W-:-:S13]  /*0390*/  ISETP.LT.AND P1, PT, R13, UR8, PT ;  /* 0x000000080d007c0c */ /* 0x000fda000bf21270 */
[----:B------:R-:W-:Y:S05]  /*03a0*/  @!P0 BRA P1, `(.L_x_14) ;  /* 0xfffffffc004c8947 */ /* 0x000fea000083ffff */
.L_x_9:
[----:B------:R-:W-:-:S13]  /*03b0*/  ISETP.GE.AND P0, PT, R0, UR9, PT ;  /* 0x0000000900007c0c */ /* 0x000fda000bf06270 */
[----:B------:R-:W-:Y:S05]  /*03c0*/  @P0 EXIT ;  /* 0x000000000000094d */ /* 0x000fea0003800000 */
[C---:B------:R-:W-:Y:S01]  /*03d0*/  VIADD R2, R0.reuse, -UR9 ;  /* 0x8000000900027c36 */ /* 0x040fe20008000000 */
[----:B-1----:R-:W-:-:S04]  /*03e0*/  IADD3 R7, PT, PT, -R0, UR9, RZ ;  /* 0x0000000900077c10 */ /* 0x002fc8000fffe1ff */
[----:B------:R-:W-:Y:S02]  /*03f0*/  ISETP.GT.U32.AND P0, PT, R2, -0x10, PT ;  /* 0xfffffff00200780c */ /* 0x000fe40003f04070 */
[----:B------:R-:W-:-:S04]  /*0400*/  LOP3.LUT R8, R7, 0xf, RZ, 0xc0, !PT ;  /* 0x0000000f07087812 */ /* 0x000fc800078ec0ff */
[----:B------:R-:W-:-:S07]  /*0410*/  ISETP.NE.AND P1, PT, R8, RZ, PT ;  /* 0x000000ff0800720c */ /* 0x000fce0003f25270 */
[----:B------:R-:W-:Y:S06]  /*0420*/  @P0 BRA `(.L_x_15) ;  /* 0x0000000000680947 */ /* 0x000fec0003800000 */
[----:B------:R-:W0:Y:S01]  /*0430*/  LDC.64 R4, c[0x0][0x390] ;  /* 0x0000e400ff047b82 */ /* 0x000e220000000a00 */
[----:B------:R-:W-:-:S05]  /*0440*/  LOP3.LUT R2, R7, 0xfffffff0, RZ, 0xc0, !PT ;  /* 0xfffffff007027812 */ /* 0x000fca00078ec0ff */
[----:B------:R-:W-:Y:S01]  /*0450*/  IMAD.MOV R6, RZ, RZ, -R2 ;  /* 0x000000ffff067224 */ /* 0x000fe200078e0a02 */
[----:B0-----:R-:W-:-:S05]  /*0460*/  IADD3 R4, P0, PT, R4, 0x40, RZ ;  /* 0x0000004004047810 */ /* 0x001fca0007f1e0ff */
[----:B------:R-:W-:-:S08]  /*0470*/  IMAD.X R5, RZ, RZ, R5, P0 ;  /* 0x000000ffff057224 */ /* 0x000fd000000e0605 */
.L_x_16:
[----:B------:R-:W-:Y:S02]  /*0480*/  VIADD R6, R6, 0x10 ;  /* 0x0000001006067836 */ /* 0x000fe40000000000 */
[----:B0-----:R-:W-:-:S03]  /*0490*/  IMAD.WIDE R2, R0, 0x8, R4 ;  /* 0x0000000800027825 */ /* 0x001fc600078e0204 */
[----:B------:R-:W-:Y:S01]  /*04a0*/  ISETP.NE.AND P0, PT, R6, RZ, PT ;  /* 0x000000ff0600720c */ /* 0x000fe20003f05270 */
[----:B------:R-:W-:Y:S01]  /*04b0*/  VIADD R0, R0, 0x10 ;  /* 0x0000001000007836 */ /* 0x000fe20000000000 */
[----:B------:R0:W-:Y:S04]  /*04c0*/  STG.E.64 desc[UR6][R2.64+-0x40], RZ ;  /* 0xffffc0ff02007986 */ /* 0x0001e8000c101b06 */
        /* <DEDUP_REMOVED lines=14> */
[----:B------:R0:W-:Y:S01]  /*05b0*/  STG.E.64 desc[UR6][R2.64+0x38], RZ ;  /* 0x000038ff02007986 */ /* 0x0001e2000c101b06 */
[----:B------:R-:W-:Y:S05]  /*05c0*/  @P0 BRA `(.L_x_16) ;  /* 0xfffffffc00ac0947 */ /* 0x000fea000383ffff */
.L_x_15:
[----:B------:R-:W-:Y:S05]  /*05d0*/  @!P1 EXIT ;  /* 0x000000000000994d */ /* 0x000fea0003800000 */
[----:B------:R-:W-:Y:S02]  /*05e0*/  ISETP.GE.U32.AND P0, PT, R8, 0x8, PT ;  /* 0x000000080800780c */ /* 0x000fe40003f06070 */
[----:B------:R-:W-:-:S04]  /*05f0*/  LOP3.LUT R4, R7, 0x7, RZ, 0xc0, !PT ;  /* 0x0000000707047812 */ /* 0x000fc800078ec0ff */
[----:B------:R-:W-:-:S07]  /*0600*/  ISETP.NE.AND P1, PT, R4, RZ, PT ;  /* 0x000000ff0400720c */ /* 0x000fce0003f25270 */
[----:B------:R-:W-:Y:S06]  /*0610*/  @!P0 BRA `(.L_x_17) ;  /* 0x00000000002c8947 */ /* 0x000fec0003800000 */
[----:B0-----:R-:W0:Y:S02]  /*0620*/  LDC.64 R2, c[0x0][0x390] ;  /* 0x0000e400ff027b82 */ /* 0x001e240000000a00 */
[----:B0-----:R-:W-:-:S04]  /*0630*/  IMAD.WIDE R2, R0, 0x8, R2 ;  /* 0x0000000800027825 */ /* 0x001fc800078e0202 */
        /* <DEDUP_REMOVED lines=8> */
[----:B------:R1:W-:Y:S02]  /*06c0*/  STG.E.64 desc[UR6][R2.64+0x38], RZ ;  /* 0x000038ff02007986 */ /* 0x0003e4000c101b06 */
.L_x_17:
[----:B------:R-:W-:Y:S05]  /*06d0*/  @!P1 EXIT ;  /* 0x000000000000994d */ /* 0x000fea0003800000 */
[----:B------:R-:W-:Y:S02]  /*06e0*/  ISETP.GE.U32.AND P0, PT, R4, 0x4, PT ;  /* 0x000000040400780c */ /* 0x000fe40003f06070 */
[----:B------:R-:W-:-:S04]  /*06f0*/  LOP3.LUT R6, R7, 0x3, RZ, 0xc0, !PT ;  /* 0x0000000307067812 */ /* 0x000fc800078ec0ff */
[----:B------:R-:W-:-:S07]  /*0700*/  ISETP.NE.AND P1, PT, R6, RZ, PT ;  /* 0x000000ff0600720c */ /* 0x000fce0003f25270 */
[----:B------:R-:W-:Y:S06]  /*0710*/  @!P0 BRA `(.L_x_18) ;  /* 0x00000000001c8947 */ /* 0x000fec0003800000 */
[----:B01----:R-:W0:Y:S02]  /*0720*/  LDC.64 R2, c[0x0][0x390] ;  /* 0x0000e400ff027b82 */ /* 0x003e240000000a00 */
[----:B0-----:R-:W-:-:S04]  /*0730*/  IMAD.WIDE R2, R0, 0x8, R2 ;  /* 0x0000000800027825 */ /* 0x001fc800078e0202 */
[----:B------:R-:W-:Y:S01]  /*0740*/  VIADD R0, R0, 0x4 ;  /* 0x0000000400007836 */ /* 0x000fe20000000000 */
[----:B------:R2:W-:Y:S04]  /*0750*/  STG.E.64 desc[UR6][R2.64], RZ ;  /* 0x000000ff02007986 */ /* 0x0005e8000c101b06 */
[----:B------:R2:W-:Y:S04]  /*0760*/  STG.E.64 desc[UR6][R2.64+0x8], RZ ;  /* 0x000008ff02007986 */ /* 0x0005e8000c101b06 */
[----:B------:R2:W-:Y:S04]  /*0770*/  STG.E.64 desc[UR6][R2.64+0x10], RZ ;  /* 0x000010ff02007986 */ /* 0x0005e8000c101b06 */
[----:B------:R2:W-:Y:S02]  /*0780*/  STG.E.64 desc[UR6][R2.64+0x18], RZ ;  /* 0x000018ff02007986 */ /* 0x0005e4000c101b06 */
.L_x_18:
[----:B------:R-:W-:Y:S05]  /*0790*/  @!P1 EXIT ;  /* 0x000000000000994d */ /* 0x000fea0003800000 */
[----:B012---:R-:W0:Y:S01]  /*07a0*/  LDC.64 R2, c[0x0][0x390] ;  /* 0x0000e400ff027b82 */ /* 0x007e220000000a00 */
[----:B------:R-:W-:-:S07]  /*07b0*/  IMAD.MOV R6, RZ, RZ, -R6 ;  /* 0x000000ffff067224 */ /* 0x000fce00078e0a06 */
.L_x_19:
[----:B------:R-:W-:Y:S02]  /*07c0*/  VIADD R6, R6, 0x1 ;  /* 0x0000000106067836 */ /* 0x000fe40000000000 */
[----:B0-----:R-:W-:-:S03]  /*07d0*/  IMAD.WIDE R4, R0, 0x8, R2 ;  /* 0x0000000800047825 */ /* 0x001fc600078e0202 */
[----:B------:R-:W-:Y:S01]  /*07e0*/  ISETP.NE.AND P0, PT, R6, RZ, PT ;  /* 0x000000ff0600720c */ /* 0x000fe20003f05270 */
[----:B------:R-:W-:Y:S01]  /*07f0*/  VIADD R0, R0, 0x1 ;  /* 0x0000000100007836 */ /* 0x000fe20000000000 */
[----:B------:R1:W-:Y:S11]  /*0800*/  STG.E.64 desc[UR6][R4.64], RZ ;  /* 0x000000ff04007986 */ /* 0x0003f6000c101b06 */
[----:B-1----:R-:W-:Y:S05]  /*0810*/  @P0 BRA `(.L_x_19) ;  /* 0xfffffffc00e80947 */ /* 0x002fea000383ffff */
[----:B------:R-:W-:Y:S05]  /*0820*/  EXIT ;  /* 0x000000000000794d */ /* 0x000fea0003800000 */
.L_x_20:
        /* <DEDUP_REMOVED lines=13> */
.L_x_35:


//--------------------- .text.popcount_weighted_batch_kernel --------------------------
	.section	.text.popcount_weighted_batch_kernel,"ax",@progbits
	.align	128
        .global         popcount_weighted_batch_kernel
        .type           popcount_weighted_batch_kernel,@function
        .size           popcount_weighted_batch_kernel,(.L_x_36 - popcount_weighted_batch_kernel)
        .other          popcount_weighted_batch_kernel,@"STO_CUDA_ENTRY STV_DEFAULT"
popcount_weighted_batch_kernel:
.text.popcount_weighted_batch_kernel:
[----:B------:R-:W-:Y:S08]  /*0000*/  LDC R1, c[0x0][0x37c] ;  /* 0x0000df00ff017b82 */ /* 0x000ff00000000800 */
[----:B------:R-:W0:Y:S01]  /*0010*/  S2UR UR4, SR_CTAID.Y ;  /* 0x00000000000479c3 */ /* 0x000e220000002600 */
[----:B------:R-:W1:Y:S07]  /*0020*/  S2R R0, SR_CTAID.Z ;  /* 0x0000000000007919 */ /* 0x000e6e0000002700 */
[----:B------:R-:W0:Y:S08]  /*0030*/  LDC.64 R6, c[0x0][0x3a8] ;  /* 0x0000ea00ff067b82 */ /* 0x000e300000000a00 */
[----:B------:R-:W2:Y:S08]  /*0040*/  S2UR UR6, SR_CTAID.X ;  /* 0x00000000000679c3 */ /* 0x000eb00000002500 */
[----:B------:R-:W2:Y:S01]  /*0050*/  LDC R2, c[0x0][0x390] ;  /* 0x0000e400ff027b82 */ /* 0x000ea20000000800 */
[----:B0-----:R-:W-:-:S04]  /*0060*/  ISETP.LE.AND P0, PT, R6, UR4, PT ;  /* 0x0000000406007c0c */ /* 0x001fc8000bf03270 */
[----:B--2---:R-:W-:-:S04]  /*0070*/  ISETP.LE.OR P0, PT, R2, UR6, P0 ;  /* 0x0000000602007c0c */ /* 0x004fc80008703670 */
[----:B-1----:R-:W-:-:S13]  /*0080*/  ISETP.GE.OR P0, PT, R0, R7, P0 ;  /* 0x000000070000720c */ /* 0x002fda0000706670 */
[----:B------:R-:W-:Y:S05]  /*0090*/  @P0 EXIT ;  /* 0x000000000000094d */ /* 0x000fea0003800000 */
[----:B------:R-:W0:Y:S01]  /*00a0*/  S2R R12, SR_TID.X ;  /* 0x00000000000c7919 */ /* 0x000e220000002100 */
[----:B------:R-:W0:Y:S01]  /*00b0*/  LDC R15, c[0x0][0x394] ;  /* 0x0000e500ff0f7b82 */ /* 0x000e220000000800 */
[----:B------:R-:W-:Y:S01]  /*00c0*/  UMOV UR5, URZ ;  /* 0x000000ff00057c82 */ /* 0x000fe20008000000 */
[----:B------:R-:W1:Y:S01]  /*00d0*/  LDCU.64 UR8, c[0x0][0x358] ;  /* 0x00006b00ff0877ac */ /* 0x000e620008000a00 */
[----:B------:R-:W-:Y:S01]  /*00e0*/  IMAD.WIDE.U32 R6, R0, R6, UR4 ;  /* 0x0000000400067e25 */ /* 0x000fe2000f8e0006 */
[----:B------:R-:W-:Y:S01]  /*00f0*/  BSSY.RECONVERGENT B0, `(.L_x_21) ;  /* 0x0000028000007945 */ /* 0x000fe20003800200 */
[----:B------:R-:W2:Y:S02]  /*0100*/  LDCU.64 UR10, c[0x0][0x380] ;  /* 0x00007000ff0a77ac */ /* 0x000ea40008000a00 */
[----:B------:R-:W-:Y:S02]  /*0110*/  IMAD.MOV.U32 R14, RZ, RZ, RZ ;  /* 0x000000ffff0e7224 */ /* 0x000fe400078e00ff */
[----:B------:R-:W-:Y:S01]  /*0120*/  IMAD.MOV.U32 R13, RZ, RZ, RZ ;  /* 0x000000ffff0d7224 */ /* 0x000fe200078e00ff */
[----:B------:R-:W3:Y:S01]  /*0130*/  LDCU.64 UR12, c[0x0][0x398] ;  /* 0x00007300ff0c77ac */ /* 0x000ee20008000a00 */
[----:B0-----:R-:W-:-:S13]  /*0140*/  ISETP.GE.AND P0, PT, R12, R15, PT ;  /* 0x0000000f0c00720c */ /* 0x001fda0003f06270 */
[----:B-123--:R-:W-:Y:S05]  /*0150*/  @P0 BRA `(.L_x_22) ;  /* 0x0000000000840947 */ /* 0x00efea0003800000 */
[----:B------:R-:W0:Y:S01]  /*0160*/  LDC R16, c[0x0][0x360] ;  /* 0x0000d800ff107b82 */ /* 0x000e220000000800 */
[----:B------:R-:W-:Y:S01]  /*0170*/  SHF.R.S32.HI R9, RZ, 0x1f, R15 ;  /* 0x0000001fff097819 */ /* 0x000fe2000001140f */
[-C--:B------:R-:W-:Y:S02]  /*0180*/  IMAD R8, R7, R15.reuse, RZ ;  /* 0x0000000f07087224 */ /* 0x080fe400078e02ff */
[----:B------:R-:W-:-:S04]  /*0190*/  IMAD.WIDE.U32 R4, R6, R15, RZ ;  /* 0x0000000f06047225 */ /* 0x000fc800078e00ff */
[----:B------:R-:W-:-:S04]  /*01a0*/  IMAD.WIDE.U32 R2, R15, UR6, RZ ;  /* 0x000000060f027c25 */ /* 0x000fc8000f8e00ff */
[----:B------:R-:W-:Y:S02]  /*01b0*/  IMAD R11, R6, R9, R8 ;  /* 0x00000009060b7224 */ /* 0x000fe400078e0208 */
[----:B------:R-:W-:Y:S02]  /*01c0*/  IMAD R17, R9, UR6, RZ ;  /* 0x0000000609117c24 */ /* 0x000fe4000f8e02ff */
[----:B------:R-:W-:Y:S02]  /*01d0*/  IMAD.MOV.U32 R14, RZ, RZ, RZ ;  /* 0x000000ffff0e7224 */ /* 0x000fe400078e00ff */
[----:B------:R-:W-:Y:S02]  /*01e0*/  IMAD.MOV.U32 R13, RZ, RZ, RZ ;  /* 0x000000ffff0d7224 */ /* 0x000fe400078e00ff */
[----:B------:R-:W-:Y:S02]  /*01f0*/  IMAD.MOV.U32 R19, RZ, RZ, R12 ;  /* 0x000000ffff137224 */ /* 0x000fe400078e000c */
[----:B------:R-:W-:-:S02]  /*0200*/  IMAD.IADD R18, R5, 0x1, R11 ;  /* 0x0000000105127824 */ /* 0x000fc400078e020b */
[----:B------:R-:W-:-:S07]  /*0210*/  IMAD.IADD R17, R3, 0x1, R17 ;  /* 0x0000000103117824 */ /* 0x000fce00078e0211 */
.L_x_23:
[----:B------:R-:W-:Y:S02]  /*0220*/  SHF.R.S32.HI R8, RZ, 0x1f, R19 ;  /* 0x0000001fff087819 */ /* 0x000fe40000011413 */
[C---:B------:R-:W-:Y:S02]  /*0230*/  IADD3 R9, P0, PT, R19.reuse, R2, RZ ;  /* 0x0000000213097210 */ /* 0x040fe40007f1e0ff */
[----:B------:R-:W-:-:S03]  /*0240*/  IADD3 R11, P1, PT, R19, R4, RZ ;  /* 0x00000004130b7210 */ /* 0x000fc60007f3e0ff */
[C---:B------:R-:W-:Y:S02]  /*0250*/  IMAD.X R22, R8.reuse, 0x1, R17, P0 ;  /* 0x0000000108167824 */ /* 0x040fe400000e0611 */
[----:B------:R-:W-:Y:S01]  /*0260*/  IMAD.X R20, R8, 0x1, R18, P1 ;  /* 0x0000000108147824 */ /* 0x000fe200008e0612 */
[----:B------:R-:W-:Y:S02]  /*0270*/  LEA R8, P0, R9, UR10, 0x3 ;  /* 0x0000000a09087c11 */ /* 0x000fe4000f8018ff */
[----:B------:R-:W-:Y:S02]  /*0280*/  LEA R10, P1, R11, UR12, 0x3 ;  /* 0x0000000c0b0a7c11 */ /* 0x000fe4000f8218ff */
[----:B------:R-:W-:Y:S02]  /*0290*/  LEA.HI.X R9, R9, UR11, R22, 0x3, P0 ;  /* 0x0000000b09097c11 */ /* 0x000fe400080f1c16 */
[----:B------:R-:W-:-:S04]  /*02a0*/  LEA.HI.X R11, R11, UR13, R20, 0x3, P1 ;  /* 0x0000000d0b0b7c11 */ /* 0x000fc800088f1c14 */
[----:B------:R-:W2:Y:S04]  /*02b0*/  LDG.E.64.CONSTANT R8, desc[UR8][R8.64] ;  /* 0x0000000808087981 */ /* 0x000ea8000c1e9b00 */
[----:B------:R-:W2:Y:S01]  /*02c0*/  LDG.E.64.CONSTANT R10, desc[UR8][R10.64] ;  /* 0x000000080a0a7981 */ /* 0x000ea2000c1e9b00 */
[----:B0-----:R-:W-:-:S05]  /*02d0*/  IMAD.IADD R19, R16, 0x1, R19 ;  /* 0x0000000110137824 */ /* 0x001fca00078e0213 */
[----:B------:R-:W-:Y:S02]  /*02e0*/  ISETP.GE.AND P0, PT, R19, R15, PT ;  /* 0x0000000f1300720c */ /* 0x000fe40003f06270 */
[----:B--2---:R-:W-:Y:S02]  /*02f0*/  LOP3.LUT R20, R10, R8, RZ, 0xc0, !PT ;  /* 0x000000080a147212 */ /* 0x004fe400078ec0ff */
[----:B------:R-:W-:-:S04]  /*0300*/  LOP3.LUT R22, R11, R9, RZ, 0xc0, !PT ;  /* 0x000000090b167212 */ /* 0x000fc800078ec0ff */
[----:B------:R-:W-:Y:S08]  /*0310*/  POPC R20, R20 ;  /* 0x0000001400147309 */ /* 0x000ff00000000000 */
[----:B------:R-:W0:Y:S02]  /*0320*/  POPC R21, R22 ;  /* 0x0000001600157309 */ /* 0x000e240000000000 */
[----:B0-----:R-:W-:-:S05]  /*0330*/  IMAD.IADD R21, R20, 0x1, R21 ;  /* 0x0000000114157824 */ /* 0x001fca00078e0215 */
[----:B------:R-:W-:-:S05]  /*0340*/  IADD3 R14, P1, PT, R21, R14, RZ ;  /* 0x0000000e150e7210 */ /* 0x000fca0007f3e0ff */
[----:B------:R-:W-:Y:S01]  /*0350*/  IMAD.X R13, RZ, RZ, R13, P1 ;  /* 0x000000ffff0d7224 */ /* 0x000fe200008e060d */
[----:B------:R-:W-:Y:S07]  /*0360*/  @!P0 BRA `(.L_x_23) ;  /* 0xfffffffc00ac8947 */ /* 0x000fee000383ffff */
.L_x_22:
[----:B------:R-:W-:Y:S05]  /*0370*/  BSYNC.RECONVERGENT B0 ;  /* 0x0000000000007941 */ /* 0x000fea0003800200 */
.L_x_21:
[----:B------:R-:W0:Y:S01]  /*0380*/  SHFL.DOWN PT, R3, R14, 0x10, 0x1f ;  /* 0x0a001f000e037f89 */ /* 0x000e2200000e0000 */
[----:B------:R-:W1:Y:S01]  /*0390*/  LDCU UR4, c[0x0][0x360] ;  /* 0x00006c00ff0477ac */ /* 0x000e620008000800 */
[----:B------:R-:W-:Y:S02]  /*03a0*/  LOP3.LUT P1, RZ, R12, 0x1f, RZ, 0xc0, !PT ;  /* 0x0000001f0cff7812 */ /* 0x000fe4000782c0ff */
[----:B------:R-:W2:Y:S01]  /*03b0*/  SHFL.DOWN PT, R2, R13, 0x10, 0x1f ;  /* 0x0a001f000d027f89 */ /* 0x000ea200000e0000 */
[----:B-1----:R-:W-:Y:S01]  /*03c0*/  USHF.R.U32.HI UR4, URZ, 0x5, UR4 ;  /* 0x00000005ff047899 */ /* 0x002fe20008011604 */
[----:B0-----:R-:W-:-:S05]  /*03d0*/  IADD3 R10, P0, PT, R3, R14, RZ ;  /* 0x0000000e030a7210 */ /* 0x001fca0007f1e0ff */
[----:B--2---:R-:W-:Y:S01]  /*03e0*/  IMAD.X R5, R2, 0x1, R13, P0 ;  /* 0x0000000102057824 */ /* 0x004fe200000e060d */
[----:B------:R-:W0:Y:S04]  /*03f0*/  SHFL.DOWN PT, R3, R10, 0x8, 0x1f ;  /* 0x09001f000a037f89 */ /* 0x000e2800000e0000 */
[----:B------:R-:W1:Y:S01]  /*0400*/  SHFL.DOWN PT, R2, R5, 0x8, 0x1f ;  /* 0x09001f0005027f89 */ /* 0x000e6200000e0000 */
[----:B0-----:R-:W-:-:S05]  /*0410*/  IADD3 R8, P0, PT, R3, R10, RZ ;  /* 0x0000000a03087210 */ /* 0x001fca0007f1e0ff */
[----:B-1----:R-:W-:Y:S01]  /*0420*/  IMAD.X R15, R2, 0x1, R5, P0 ;  /* 0x00000001020f7824 */ /* 0x002fe200000e0605 */
[----:B------:R-:W0:Y:S04]  /*0430*/  SHFL.DOWN PT, R3, R8, 0x4, 0x1f ;  /* 0x08801f0008037f89 */ /* 0x000e2800000e0000 */
[----:B------:R-:W1:Y:S01]  /*0440*/  SHFL.DOWN PT, R2, R15, 0x4, 0x1f ;  /* 0x08801f000f027f89 */ /* 0x000e6200000e0000 */
[----:B------:R-:W2:Y:S01]  /*0450*/  @!P1 S2R R5, SR_CgaCtaId ;  /* 0x0000000000059919 */ /* 0x000ea20000008800 */
[----:B0-----:R-:W-:-:S05]  /*0460*/  IADD3 R4, P0, PT, R3, R8, RZ ;  /* 0x0000000803047210 */ /* 0x001fca0007f1e0ff */
[----:B-1----:R-:W-:Y:S01]  /*0470*/  IMAD.X R9, R2, 0x1, R15, P0 ;  /* 0x0000000102097824 */ /* 0x002fe200000e060f */
[----:B------:R-:W0:Y:S01]  /*0480*/  SHFL.DOWN PT, R3, R4, 0x2, 0x1f ;  /* 0x08401f0004037f89 */ /* 0x000e2200000e0000 */
[----:B------:R-:W-:-:S03]  /*0490*/  ISETP.GE.U32.AND P0, PT, R12, UR4, PT ;  /* 0x000000040c007c0c */ /* 0x000fc6000bf06070 */
[----:B------:R-:W1:Y:S10]  /*04a0*/  SHFL.DOWN PT, R2, R9, 0x2, 0x1f ;  /* 0x08401f0009027f89 */ /* 0x000e7400000e0000 */
[----:B------:R-:W3:Y:S01]  /*04b0*/  @!P0 S2R R13, SR_CgaCtaId ;  /* 0x00000000000d8919 */ /* 0x000ee20000008800 */
[----:B------:R-:W-:-:S02]  /*04c0*/  @!P0 MOV R8, 0x400 ;  /* 0x0000040000088802 */ /* 0x000fc40000000f00 */
[----:B0-----:R-:W-:Y:S02]  /*04d0*/  IADD3 R11, P2, PT, R3, R4, RZ ;  /* 0x00000004030b7210 */ /* 0x001fe40007f5e0ff */
[----:B------:R-:W-:-:S03]  /*04e0*/  @!P1 MOV R4, 0x400 ;  /* 0x0000040000049802 */ /* 0x000fc60000000f00 */
[----:B-1----:R-:W-:Y:S01]  /*04f0*/  IMAD.X R10, R2, 0x1, R9, P2 ;  /* 0x00000001020a7824 */ /* 0x002fe200010e0609 */
[----:B--2---:R-:W-:Y:S01]  /*0500*/  @!P1 LEA R5, R5, R4, 0x18 ;  /* 0x0000000405059211 */ /* 0x004fe200078ec0ff */
[----:B------:R-:W0:Y:S03]  /*0510*/  SHFL.DOWN PT, R2, R11, 0x1, 0x1f ;  /* 0x08201f000b027f89 */ /* 0x000e2600000e0000 */
[----:B------:R-:W-:Y:S01]  /*0520*/  @!P1 LEA.HI R9, R12, R5, RZ, 0x1e ;  /* 0x000000050c099211 */ /* 0x000fe200078ff0ff */
[----:B------:R-:W1:Y:S01]  /*0530*/  SHFL.DOWN PT, R3, R10, 0x1, 0x1f ;  /* 0x08201f000a037f89 */ /* 0x000e6200000e0000 */
[----:B------:R-:W-:Y:S02]  /*0540*/  CS2R R4, SRZ ;  /* 0x0000000000047805 */ /* 0x000fe4000001ff00 */
[----:B---3--:R-:W-:-:S05]  /*0550*/  @!P0 LEA R13, R13, R8, 0x18 ;  /* 0x000000080d0d8211 */ /* 0x008fca00078ec0ff */
[----:B------:R-:W-:Y:S01]  /*0560*/  @!P0 IMAD R8, R12, 0x8, R13 ;  /* 0x000000080c088824 */ /* 0x000fe200078e020d */
[----:B0-----:R-:W-:-:S05]  /*0570*/  IADD3 R2, P2, PT, R2, R11, RZ ;  /* 0x0000000b02027210 */ /* 0x001fca0007f5e0ff */
[----:B-1----:R-:W-:-:S05]  /*0580*/  IMAD.X R3, R3, 0x1, R10, P2 ;  /* 0x0000000103037824 */ /* 0x002fca00010e060a */
[----:B------:R-:W-:Y:S01]  /*0590*/  @!P1 STS.64 [R9], R2 ;  /* 0x0000000209009388 */ /* 0x000fe20000000a00 */
[----:B------:R-:W-:Y:S06]  /*05a0*/  BAR.SYNC.DEFER_BLOCKING 0x0 ;  /* 0x0000000000007b1d */ /* 0x000fec0000010000 */
[----:B------:R-:W0:Y:S04]  /*05b0*/  @!P0 LDS.64 R4, [R8] ;  /* 0x0000000008048984 */ /* 0x000e280000000a00 */
[----:B0-----:R-:W0:Y:S04]  /*05c0*/  SHFL.DOWN PT, R13, R4, 0x10, 0x1f ;  /* 0x0a001f00040d7f89 */ /* 0x001e2800000e0000 */
[----:B------:R-:W1:Y:S01]  /*05d0*/  SHFL.DOWN PT, R11, R5, 0x10, 0x1f ;  /* 0x0a001f00050b7f89 */ /* 0x000e6200000e0000 */
[----:B0-----:R-:W-:-:S05]  /*05e0*/  IADD3 R16, P0, PT, R13, R4, RZ ;  /* 0x000000040d107210 */ /* 0x001fca0007f1e0ff */
[----:B-1----:R-:W-:Y:S02]  /*05f0*/  IMAD.X R15, R11, 0x1, R5, P0 ;  /* 0x000000010b0f7824 */ /* 0x002fe400000e0605 */
[----:B------:R-:W0:Y:S04]  /*0600*/  SHFL.DOWN PT, R11, R16, 0x8, 0x1f ;  /* 0x09001f00100b7f89 */ /* 0x000e2800000e0000 */
[----:B------:R-:W1:Y:S01]  /*0610*/  SHFL.DOWN PT, R10, R15, 0x8, 0x1f ;  /* 0x09001f000f0a7f89 */ /* 0x000e6200000e0000 */
[----:B0-----:R-:W-:-:S05]  /*0620*/  IADD3 R14, P0, PT, R11, R16, RZ ;  /* 0x000000100b0e7210 */ /* 0x001fca0007f1e0ff */
[----:B-1----:R-:W-:Y:S01]  /*0630*/  IMAD.X R13, R10, 0x1, R15, P0 ;  /* 0x000000010a0d7824 */ /* 0x002fe200000e060f */
        /* <DEDUP_REMOVED lines=8> */
[----:B------:R-:W-:Y:S01]  /*06c0*/  ISETP.NE.AND P0, PT, R12, RZ, PT ;  /* 0x000000ff0c00720c */ /* 0x000fe20003f05270 */
[----:B------:R0:W1:Y:S04]  /*06d0*/  SHFL.DOWN PT, R8, R3, 0x1, 0x1f ;  /* 0x08201f0003087f89 */ /* 0x00006800000e0000 */
[----:B------:R0:W2:Y:S08]  /*06e0*/  SHFL.DOWN PT, R2, R9, 0x1, 0x1f ;  /* 0x08201f0009027f89 */ /* 0x0000b000000e0000 */
[----:B0-----:R-:W-:Y:S05]  /*06f0*/  @P0 EXIT ;  /* 0x000000000000094d */ /* 0x001fea0003800000 */
[----:B------:R-:W0:Y:S01]  /*0700*/  LDCU.64 UR4, c[0x0][0x388] ;  /* 0x00007100ff0477ac */ /* 0x000e220008000a00 */
[----:B------:R-:W3:Y:S08]  /*0710*/  LDC.64 R12, c[0x0][0x3a0] ;  /* 0x0000e800ff0c7b82 */ /* 0x000ef00000000a00 */
[----:B------:R-:W4:Y:S01]  /*0720*/  LDC.64 R14, c[0x0][0x3b0] ;  /* 0x0000ec00ff0e7b82 */ /* 0x000f220000000a00 */
[----:B0-----:R-:W-:-:S04]  /*0730*/  ULEA UR4, UP0, UR6, UR4, 0x3 ;  /* 0x0000000406047291 */ /* 0x001fc8000f8018ff */
[----:B------:R-:W-:Y:S02]  /*0740*/  ULEA.HI.X UR5, UR6, UR5, URZ, 0x3, UP0 ;  /* 0x0000000506057291 */ /* 0x000fe400080f1cff */
[----:B------:R-:W-:Y:S01]  /*0750*/  IMAD.U32 R10, RZ, RZ, UR4 ;  /* 0x00000004ff0a7e24 */ /* 0x000fe2000f8e00ff */
[----:B---3--:R-:W-:-:S03]  /*0760*/  LEA R12, P0, R6, R12, 0x3 ;  /* 0x0000000c060c7211 */ /* 0x008fc600078018ff */
[----:B------:R-:W-:Y:S01]  /*0770*/  IMAD.U32 R11, RZ, RZ, UR5 ;  /* 0x00000005ff0b7e24 */ /* 0x000fe2000f8e00ff */
[----:B------:R-:W-:-:S04]  /*0780*/  LEA.HI.X R13, R6, R13, R7, 0x3, P0 ;  /* 0x0000000d060d7211 */ /* 0x000fc800000f1c07 */
[----:B------:R-:W3:Y:S04]  /*0790*/  LDG.E.64.CONSTANT R4, desc[UR8][R10.64] ;  /* 0x000000080a047981 */ /* 0x000ee8000c1e9b00 */
[----:B------:R-:W5:Y:S01]  /*07a0*/  LDG.E.64.CONSTANT R6, desc[UR8][R12.64] ;  /* 0x000000080c067981 */ /* 0x000f62000c1e9b00 */
[----:B-1----:R-:W-:-:S05]  /*07b0*/  IADD3 R8, P0, PT, R8, R3, RZ ;  /* 0x0000000308087210 */ /* 0x002fca0007f1e0ff */
[----:B--2---:R-:W-:-:S04]  /*07c0*/  IMAD.X R9, R2, 0x1, R9, P0 ;  /* 0x0000000102097824 */ /* 0x004fc800000e0609 */
[----:B------:R-:W3:Y:S02]  /*07d0*/  I2F.F64.U64 R2, R8 ;  /* 0x0000000800027312 */ /* 0x000ee40000301800 */
[----:B---3--:R-:W-:Y:S01]  /*07e0*/  DMUL R2, R2, R4 ;  /* 0x0000000402027228 */ /* 0x008fe20000000000 */
[----:B----4-:R-:W-:-:S07]  /*07f0*/  IMAD.WIDE.U32 R4, R0, 0x8, R14 ;  /* 0x0000000800047825 */ /* 0x010fce00078e000e */
[----:B-----5:R-:W-:-:S07]  /*0800*/  DMUL R2, R2, R6 ;  /* 0x0000000602027228 */ /* 0x020fce0000000000 */
[----:B------:R-:W-:Y:S01]  /*0810*/  REDG.E.ADD.F64.RN.STRONG.GPU desc[UR8][R4.64], R2 ;  /* 0x00000002040079a6 */ /* 0x000fe2000c12ff08 */
[----:B------:R-:W-:Y:S05]  /*0820*/  EXIT ;  /* 0x000000000000794d */ /* 0x000fea0003800000 */
.L_x_24:
        /* <DEDUP_REMOVED lines=13> */
.L_x_36:


//--------------------- .text.popcount_weighted_kernel --------------------------
	.section	.text.popcount_weighted_kernel,"ax",@progbits
	.align	128
        .global         popcount_weighted_kernel
        .type           popcount_weighted_kernel,@function
        .size           popcount_weighted_kernel,(.L_x_37 - popcount_weighted_kernel)
        .other          popcount_weighted_kernel,@"STO_CUDA_ENTRY STV_DEFAULT"
popcount_weighted_kernel:
.text.popcount_weighted_kernel:
[----:B------:R-:W-:Y:S08]  /*0000*/  LDC R1, c[0x0][0x37c] ;  /* 0x0000df00ff017b82 */ /* 0x000ff00000000800 */
[----:B------:R-:W0:Y:S08]  /*0010*/  S2UR UR11, SR_CTAID.Y ;  /* 0x00000000000b79c3 */ /* 0x000e300000002600 */
[----:B------:R-:W0:Y:S08]  /*0020*/  LDC R0, c[0x0][0x3a8] ;  /* 0x0000ea00ff007b82 */ /* 0x000e300000000800 */
[----:B------:R-:W1:Y:S08]  /*0030*/  S2UR UR10, SR_CTAID.X ;  /* 0x00000000000a79c3 */ /* 0x000e700000002500 */
[----:B------:R-:W1:Y:S01]  /*0040*/  LDC R2, c[0x0][0x390] ;  /* 0x0000e400ff027b82 */ /* 0x000e620000000800 */
[----:B0-----:R-:W-:-:S04]  /*0050*/  ISETP.LE.AND P0, PT, R0, UR11, PT ;  /* 0x0000000b00007c0c */ /* 0x001fc8000bf03270 */
[----:B-1----:R-:W-:-:S13]  /*0060*/  ISETP.LE.OR P0, PT, R2, UR10, P0 ;  /* 0x0000000a02007c0c */ /* 0x002fda0008703670 */
[----:B------:R-:W-:Y:S05]  /*0070*/  @P0 EXIT ;  /* 0x000000000000094d */ /* 0x000fea0003800000 */
[----:B------:R-:W0:Y:S01]  /*0080*/  S2R R0, SR_TID.X ;  /* 0x0000000000007919 */ /* 0x000e220000002100 */
[----:B------:R-:W0:Y:S01]  /*0090*/  LDC R13, c[0x0][0x394] ;  /* 0x0000e500ff0d7b82 */ /* 0x000e220000000800 */
[----:B------:R-:W1:Y:S01]  /*00a0*/  LDCU.64 UR12, c[0x0][0x358] ;  /* 0x00006b00ff0c77ac */ /* 0x000e620008000a00 */
[----:B------:R-:W-:Y:S01]  /*00b0*/  BSSY.RECONVERGENT B0, `(.L_x_25) ;  /* 0x0000025000007945 */ /* 0x000fe20003800200 */
[----:B------:R-:W-:Y:S01]  /*00c0*/  CS2R R8, SRZ ;  /* 0x0000000000087805 */ /* 0x000fe2000001ff00 */
[----:B------:R-:W2:Y:S01]  /*00d0*/  LDCU.64 UR6, c[0x0][0x380] ;  /* 0x00007000ff0677ac */ /* 0x000ea20008000a00 */
[----:B------:R-:W3:Y:S01]  /*00e0*/  LDCU.64 UR8, c[0x0][0x398] ;  /* 0x00007300ff0877ac */ /* 0x000ee20008000a00 */
[----:B0-----:R-:W-:-:S13]  /*00f0*/  ISETP.GE.AND P0, PT, R0, R13, PT ;  /* 0x0000000d0000720c */ /* 0x001fda0003f06270 */
[----:B-123--:R-:W-:Y:S05]  /*0100*/  @P0 BRA `(.L_x_26) ;  /* 0x00000000007c0947 */ /* 0x00efea0003800000 */
[----:B------:R-:W0:Y:S01]  /*0110*/  LDC R12, c[0x0][0x360] ;  /* 0x0000d800ff0c7b82 */ /* 0x000e220000000800 */
[----:B------:R-:W-:Y:S01]  /*0120*/  SHF.R.S32.HI R6, RZ, 0x1f, R13 ;  /* 0x0000001fff067819 */ /* 0x000fe2000001140d */
[----:B------:R-:W-:Y:S01]  /*0130*/  IMAD.WIDE.U32 R2, R13, UR11, RZ ;  /* 0x0000000b0d027c25 */ /* 0x000fe2000f8e00ff */
[----:B------:R-:W-:-:S03]  /*0140*/  CS2R R8, SRZ ;  /* 0x0000000000087805 */ /* 0x000fc6000001ff00 */
[----:B------:R-:W-:-:S04]  /*0150*/  IMAD.WIDE.U32 R4, R13, UR10, RZ ;  /* 0x0000000a0d047c25 */ /* 0x000fc8000f8e00ff */
[C---:B------:R-:W-:Y:S02]  /*0160*/  IMAD R7, R6.reuse, UR11, RZ ;  /* 0x0000000b06077c24 */ /* 0x040fe4000f8e02ff */
[----:B------:R-:W-:Y:S02]  /*0170*/  IMAD R11, R6, UR10, RZ ;  /* 0x0000000a060b7c24 */ /* 0x000fe4000f8e02ff */
[----:B------:R-:W-:Y:S02]  /*0180*/  IMAD.MOV.U32 R15, RZ, RZ, R0 ;  /* 0x000000ffff0f7224 */ /* 0x000fe400078e0000 */
[----:B------:R-:W-:Y:S02]  /*0190*/  IMAD.IADD R16, R3, 0x1, R7 ;  /* 0x0000000103107824 */ /* 0x000fe400078e0207 */
[----:B------:R-:W-:-:S07]  /*01a0*/  IMAD.IADD R14, R5, 0x1, R11 ;  /* 0x00000001050e7824 */ /* 0x000fce00078e020b */
.L_x_27:
[----:B------:R-:W-:Y:S02]  /*01b0*/  SHF.R.S32.HI R7, RZ, 0x1f, R15 ;  /* 0x0000001fff077819 */ /* 0x000fe4000001140f */
[C---:B------:R-:W-:Y:S02]  /*01c0*/  IADD3 R17, P0, PT, R15.reuse, R4, RZ ;  /* 0x000000040f117210 */ /* 0x040fe40007f1e0ff */
[----:B------:R-:W-:-:S03]  /*01d0*/  IADD3 R11, P1, PT, R15, R2, RZ ;  /* 0x000000020f0b7210 */ /* 0x000fc60007f3e0ff */
[----:B------:R-:W-:Y:S01]  /*01e0*/  IMAD.X R20, R7, 0x1, R14, P0 ;  /* 0x0000000107147824 */ /* 0x000fe200000e060e */
[----:B------:R-:W-:Y:S01]  /*01f0*/  LEA R6, P0, R17, UR6, 0x3 ;  /* 0x0000000611067c11 */ /* 0x000fe2000f8018ff */
[----:B------:R-:W-:Y:S01]  /*0200*/  IMAD.X R18, R7, 0x1, R16, P1 ;  /* 0x0000000107127824 */ /* 0x000fe200008e0610 */
        /* <DEDUP_REMOVED lines=15> */
.L_x_26:
[----:B------:R-:W-:Y:S05]  /*0300*/  BSYNC.RECONVERGENT B0 ;  /* 0x0000000000007941 */ /* 0x000fea0003800200 */
.L_x_25:
[----:B------:R-:W0:Y:S01]  /*0310*/  SHFL.DOWN PT, R2, R9, 0x10, 0x1f ;  /* 0x0a001f0009027f89 */ /* 0x000e2200000e0000 */
[----:B------:R-:W1:Y:S01]  /*0320*/  LDCU UR4, c[0x0][0x360] ;  /* 0x00006c00ff0477ac */ /* 0x000e620008000800 */
[----:B------:R-:W-:Y:S02]  /*0330*/  LOP3.LUT P1, RZ, R0, 0x1f, RZ, 0xc0, !PT ;  /* 0x0000001f00ff7812 */ /* 0x000fe4000782c0ff */
[----:B------:R-:W2:Y:S01]  /*0340*/  SHFL.DOWN PT, R3, R8, 0x10, 0x1f ;  /* 0x0a001f0008037f89 */ /* 0x000ea200000e0000 */
[----:B-1----:R-:W-:Y:S01]  /*0350*/  USHF.R.U32.HI UR4, URZ, 0x5, UR4 ;  /* 0x00000005ff047899 */ /* 0x002fe20008011604 */
[----:B0-----:R-:W-:-:S05]  /*0360*/  IADD3 R6, P0, PT, R2, R9, RZ ;  /* 0x0000000902067210 */ /* 0x001fca0007f1e0ff */
[----:B--2---:R-:W-:Y:S02]  /*0370*/  IMAD.X R11, R3, 0x1, R8, P0 ;  /* 0x00000001030b7824 */ /* 0x004fe400000e0608 */
[----:B------:R-:W0:Y:S04]  /*0380*/  SHFL.DOWN PT, R3, R6, 0x8, 0x1f ;  /* 0x09001f0006037f89 */ /* 0x000e2800000e0000 */
[----:B------:R-:W1:Y:S01]  /*0390*/  SHFL.DOWN PT, R2, R11, 0x8, 0x1f ;  /* 0x09001f000b027f89 */ /* 0x000e6200000e0000 */
[----:B0-----:R-:W-:Y:S02]  /*03a0*/  IADD3 R4, P0, PT, R3, R6, RZ ;  /* 0x0000000603047210 */ /* 0x001fe40007f1e0ff */
[----:B------:R-:W0:Y:S03]  /*03b0*/  @!P1 S2R R6, SR_CgaCtaId ;  /* 0x0000000000069919 */ /* 0x000e260000008800 */
[----:B-1----:R-:W-:Y:S01]  /*03c0*/  IMAD.X R7, R2, 0x1, R11, P0 ;  /* 0x0000000102077824 */ /* 0x002fe200000e060b */
[----:B------:R-:W1:Y:S04]  /*03d0*/  SHFL.DOWN PT, R3, R4, 0x4, 0x1f ;  /* 0x08801f0004037f89 */ /* 0x000e6800000e0000 */
[----:B------:R-:W2:Y:S01]  /*03e0*/  SHFL.DOWN PT, R2, R7, 0x4, 0x1f ;  /* 0x08801f0007027f89 */ /* 0x000ea200000e0000 */
[----:B-1----:R-:W-:-:S05]  /*03f0*/  IADD3 R10, P0, PT, R3, R4, RZ ;  /* 0x00000004030a7210 */ /* 0x002fca0007f1e0ff */
[----:B--2---:R-:W-:Y:S01]  /*0400*/  IMAD.X R5, R2, 0x1, R7, P0 ;  /* 0x0000000102057824 */ /* 0x004fe200000e0607 */
[----:B------:R-:W1:Y:S01]  /*0410*/  SHFL.DOWN PT, R3, R10, 0x2, 0x1f ;  /* 0x08401f000a037f89 */ /* 0x000e6200000e0000 */
[----:B------:R-:W-:-:S03]  /*0420*/  ISETP.GE.U32.AND P0, PT, R0, UR4, PT ;  /* 0x0000000400007c0c */ /* 0x000fc6000bf06070 */
[----:B------:R-:W2:Y:S10]  /*0430*/  SHFL.DOWN PT, R2, R5, 0x2, 0x1f ;  /* 0x08401f0005027f89 */ /* 0x000eb400000e0000 */
[----:B------:R-:W3:Y:S01]  /*0440*/  @!P0 S2R R8, SR_CgaCtaId ;  /* 0x0000000000088919 */ /* 0x000ee20000008800 */
[----:B-1----:R-:W-:-:S02]  /*0450*/  IADD3 R9, P2, PT, R3, R10, RZ ;  /* 0x0000000a03097210 */ /* 0x002fc40007f5e0ff */
[----:B------:R-:W-:-:S03]  /*0460*/  @!P1 MOV R3, 0x400 ;  /* 0x0000040000039802 */ /* 0x000fc60000000f00 */
[----:B--2---:R-:W-:Y:S01]  /*0470*/  IMAD.X R11, R2, 0x1, R5, P2 ;  /* 0x00000001020b7824 */ /* 0x004fe200010e0605 */
[----:B------:R-:W1:Y:S01]  /*0480*/  SHFL.DOWN PT, R4, R9, 0x1, 0x1f ;  /* 0x08201f0009047f89 */ /* 0x000e6200000e0000 */
[----:B------:R-:W-:Y:S02]  /*0490*/  @!P0 MOV R5, 0x400 ;  /* 0x0000040000058802 */ /* 0x000fe40000000f00 */
[----:B0-----:R-:W-:Y:S01]  /*04a0*/  @!P1 LEA R3, R6, R3, 0x18 ;  /* 0x0000000306039211 */ /* 0x001fe200078ec0ff */
[----:B------:R-:W0:Y:S03]  /*04b0*/  SHFL.DOWN PT, R2, R11, 0x1, 0x1f ;  /* 0x08201f000b027f89 */ /* 0x000e2600000e0000 */
[----:B------:R-:W-:Y:S02]  /*04c0*/  @!P1 LEA.HI R7, R0, R3, RZ, 0x1e ;  /* 0x0000000300079211 */ /* 0x000fe400078ff0ff */
[----:B---3--:R-:W-:-:S05]  /*04d0*/  @!P0 LEA R13, R8, R5, 0x18 ;  /* 0x00000005080d8211 */ /* 0x008fca00078ec0ff */
[----:B------:R-:W-:Y:S01]  /*04e0*/  @!P0 IMAD R6, R0, 0x8, R13 ;  /* 0x0000000800068824 */ /* 0x000fe200078e020d */
[----:B-1----:R-:W-:-:S05]  /*04f0*/  IADD3 R4, P2, PT, R4, R9, RZ ;  /* 0x0000000904047210 */ /* 0x002fca0007f5e0ff */
[----:B0-----:R-:W-:Y:S01]  /*0500*/  IMAD.X R5, R2, 0x1, R11, P2 ;  /* 0x0000000102057824 */ /* 0x001fe200010e060b */
[----:B------:R-:W-:-:S04]  /*0510*/  CS2R R2, SRZ ;  /* 0x0000000000027805 */ /* 0x000fc8000001ff00 */
        /* <DEDUP_REMOVED lines=24> */
[----:B------:R-:W3:Y:S01]  /*06a0*/  LDCU.64 UR8, c[0x0][0x3a0] ;  /* 0x00007400ff0877ac */ /* 0x000ee20008000a00 */
[----:B0-----:R-:W-:-:S04]  /*06b0*/  ULEA UR5, UP0, UR10, UR6, 0x3 ;  /* 0x000000060a057291 */ /* 0x001fc8000f8018ff */
[----:B------:R-:W-:Y:S02]  /*06c0*/  ULEA.HI.X UR6, UR10, UR7, URZ, 0x3, UP0 ;  /* 0x000000070a067291 */ /* 0x000fe400080f1cff */
[----:B---3--:R-:W-:Y:S01]  /*06d0*/  ULEA UR4, UP0, UR11, UR8, 0x3 ;  /* 0x000000080b047291 */ /* 0x008fe2000f8018ff */
[----:B------:R-:W-:-:S03]  /*06e0*/  IMAD.U32 R4, RZ, RZ, UR5 ;  /* 0x00000005ff047e24 */ /* 0x000fc6000f8e00ff */
[----:B------:R-:W-:Y:S01]  /*06f0*/  IMAD.U32 R5, RZ, RZ, UR6 ;  /* 0x00000006ff057e24 */ /* 0x000fe2000f8e00ff */
[----:B------:R-:W-:Y:S01]  /*0700*/  ULEA.HI.X UR5, UR11, UR9, URZ, 0x3, UP0 ;  /* 0x000000090b057291 */ /* 0x000fe200080f1cff */
[----:B------:R-:W-:-:S04]  /*0710*/  IMAD.U32 R6, RZ, RZ, UR4 ;  /* 0x00000004ff067e24 */ /* 0x000fc8000f8e00ff */
[----:B------:R-:W3:Y:S01]  /*0720*/  LDG.E.64.CONSTANT R4, desc[UR12][R4.64] ;  /* 0x0000000c04047981 */ /* 0x000ee2000c1e9b00 */
[----:B------:R-:W-:-:S06]  /*0730*/  IMAD.U32 R7, RZ, RZ, UR5 ;  /* 0x00000005ff077e24 */ /* 0x000fcc000f8e00ff */
[----:B------:R-:W4:Y:S01]  /*0740*/  LDG.E.64.CONSTANT R6, desc[UR12][R6.64] ;  /* 0x0000000c06067981 */ /* 0x000f22000c1e9b00 */
[----:B-1----:R-:W-:-:S05]  /*0750*/  IADD3 R10, P0, PT, R10, R3, RZ ;  /* 0x000000030a0a7210 */ /* 0x002fca0007f1e0ff */
[----:B--2---:R-:W-:Y:S02]  /*0760*/  IMAD.X R11, R0, 0x1, R9, P0 ;  /* 0x00000001000b7824 */ /* 0x004fe400000e0609 */
[----:B------:R-:W0:Y:S02]  /*0770*/  LDC.64 R8, c[0x0][0x3b0] ;  /* 0x0000ec00ff087b82 */ /* 0x000e240000000a00 */
[----:B------:R-:W3:Y:S02]  /*0780*/  I2F.F64.U64 R2, R10 ;  /* 0x0000000a00027312 */ /* 0x000ee40000301800 */
[----:B---3--:R-:W-:-:S08]  /*0790*/  DMUL R2, R2, R4 ;  /* 0x0000000402027228 */ /* 0x008fd00000000000 */
[----:B----4-:R-:W-:-:S07]  /*07a0*/  DMUL R2, R2, R6 ;  /* 0x0000000602027228 */ /* 0x010fce0000000000 */
[----:B0-----:R-:W-:Y:S01]  /*07b0*/  REDG.E.ADD.F64.RN.STRONG.GPU desc[UR12][R8.64], R2 ;  /* 0x00000002080079a6 */ /* 0x001fe2000c12ff0c */
[----:B------:R-:W-:Y:S05]  /*07c0*/  EXIT ;  /* 0x000000000000794d */ /* 0x000fea0003800000 */
.L_x_28:
        /* <DEDUP_REMOVED lines=11> */
.L_x_37:


//--------------------- .text.popcount_pairwise_kernel --------------------------
	.section	.text.popcount_pairwise_kernel,"ax",@progbits
	.align	128
        .global         popcount_pairwise_kernel
        .type           popcount_pairwise_kernel,@function
        .size           popcount_pairwise_kernel,(.L_x_38 - popcount_pairwise_kernel)
        .other          popcount_pairwise_kernel,@"STO_CUDA_ENTRY STV_DEFAULT"
popcount_pairwise_kernel:
.text.popcount_pairwise_kernel:
[----:B------:R-:W-:Y:S08]  /*0000*/  LDC R1, c[0x0][0x37c] ;  /* 0x0000df00ff017b82 */ /* 0x000ff00000000800 */
[----:B------:R-:W0:Y:S08]  /*0010*/  S2UR UR6, SR_CTAID.Y ;  /* 0x00000000000679c3 */ /* 0x000e300000002600 */
[----:B------:R-:W0:Y:S08]  /*0020*/  LDC.64 R6, c[0x0][0x390] ;  /* 0x0000e400ff067b82 */ /* 0x000e300000000a00 */
[----:B------:R-:W1:Y:S01]  /*0030*/  S2UR UR5, SR_CTAID.X ;  /* 0x00000000000579c3 */ /* 0x000e620000002500 */
[----:B0-----:R-:W-:-:S04]  /*0040*/  ISETP.LE.AND P0, PT, R7, UR6, PT ;  /* 0x0000000607007c0c */ /* 0x001fc8000bf03270 */
[----:B-1----:R-:W-:-:S13]  /*0050*/  ISETP.LE.OR P0, PT, R6, UR5, P0 ;  /* 0x0000000506007c0c */ /* 0x002fda0008703670 */
[----:B------:R-:W-:Y:S05]  /*0060*/  @P0 EXIT ;  /* 0x000000000000094d */ /* 0x000fea0003800000 */
[----:B------:R-:W0:Y:S01]  /*0070*/  S2R R0, SR_TID.X ;  /* 0x0000000000007919 */ /* 0x000e220000002100 */
[----:B------:R-:W0:Y:S01]  /*0080*/  LDC R13, c[0x0][0x398] ;  /* 0x0000e600ff0d7b82 */ /* 0x000e220000000800 */
[----:B------:R-:W1:Y:S01]  /*0090*/  LDCU.64 UR8, c[0x0][0x358] ;  /* 0x00006b00ff0877ac */ /* 0x000e620008000a00 */
[----:B------:R-:W-:Y:S01]  /*00a0*/  BSSY.RECONVERGENT B0, `(.L_x_29) ;  /* 0x0000026000007945 */ /* 0x000fe20003800200 */
[----:B------:R-:W-:Y:S01]  /*00b0*/  IMAD.MOV.U32 R12, RZ, RZ, RZ ;  /* 0x000000ffff0c7224 */ /* 0x000fe200078e00ff */
[----:B------:R-:W2:Y:S01]  /*00c0*/  LDCU.128 UR12, c[0x0][0x380] ;  /* 0x00007000ff0c77ac */ /* 0x000ea20008000c00 */
[----:B------:R-:W-:Y:S01]  /*00d0*/  IMAD.MOV.U32 R7, RZ, RZ, RZ ;  /* 0x000000ffff077224 */ /* 0x000fe200078e00ff */
[----:B0-----:R-:W-:-:S13]  /*00e0*/  ISETP.GE.AND P0, PT, R0, R13, PT ;  /* 0x0000000d0000720c */ /* 0x001fda0003f06270 */
[----:B-12---:R-:W-:Y:S05]  /*00f0*/  @P0 BRA `(.L_x_30) ;  /* 0x0000000000800947 */ /* 0x006fea0003800000 */
[----:B------:R-:W0:Y:S01]  /*0100*/  LDC R14, c[0x0][0x360] ;  /* 0x0000d800ff0e7b82 */ /* 0x000e220000000800 */
[----:B------:R-:W-:Y:S01]  /*0110*/  SHF.R.S32.HI R7, RZ, 0x1f, R13 ;  /* 0x0000001fff077819 */ /* 0x000fe2000001140d */
[----:B------:R-:W-:-:S04]  /*0120*/  IMAD.WIDE.U32 R4, R13, UR6, RZ ;  /* 0x000000060d047c25 */ /* 0x000fc8000f8e00ff */
[----:B------:R-:W-:-:S04]  /*0130*/  IMAD.WIDE.U32 R2, R13, UR5, RZ ;  /* 0x000000050d027c25 */ /* 0x000fc8000f8e00ff */
[C---:B------:R-:W-:Y:S02]  /*0140*/  IMAD R9, R7.reuse, UR6, RZ ;  /* 0x0000000607097c24 */ /* 0x040fe4000f8e02ff */
[----:B------:R-:W-:Y:S02]  /*0150*/  IMAD R15, R7, UR5, RZ ;  /* 0x00000005070f7c24 */ /* 0x000fe4000f8e02ff */
[----:B------:R-:W-:Y:S02]  /*0160*/  IMAD.MOV.U32 R12, RZ, RZ, RZ ;  /* 0x000000ffff0c7224 */ /* 0x000fe400078e00ff */
[----:B------:R-:W-:Y:S02]  /*0170*/  IMAD.MOV.U32 R7, RZ, RZ, RZ ;  /* 0x000000ffff077224 */ /* 0x000fe400078e00ff */
[----:B------:R-:W-:Y:S02]  /*0180*/  IMAD.MOV.U32 R17, RZ, RZ, R0 ;  /* 0x000000ffff117224 */ /* 0x000fe400078e0000 */
[----:B------:R-:W-:-:S02]  /*0190*/  IMAD.IADD R16, R5, 0x1, R9 ;  /* 0x0000000105107824 */ /* 0x000fc400078e0209 */
[----:B------:R-:W-:-:S07]  /*01a0*/  IMAD.IADD R15, R3, 0x1, R15 ;  /* 0x00000001030f7824 */ /* 0x000fce00078e020f */
.L_x_31:
        /* <DEDUP_REMOVED lines=21> */
.L_x_30:
[----:B------:R-:W-:Y:S05]  /*0300*/  BSYNC.RECONVERGENT B0 ;  /* 0x0000000000007941 */ /* 0x000fea0003800200 */
.L_x_29:
        /* <DEDUP_REMOVED lines=56> */
[----:B------:R-:W0:Y:S01]  /*0690*/  LDC.64 R10, c[0x0][0x3a0] ;  /* 0x0000e800ff0a7b82 */ /* 0x000e220000000a00 */
[----:B------:R-:W-:Y:S02]  /*06a0*/  IMAD.U32 R2, RZ, RZ, UR5 ;  /* 0x00000005ff027e24 */ /* 0x000fe4000f8e00ff */
[----:B------:R-:W-:Y:S02]  /*06b0*/  IMAD.MOV.U32 R3, RZ, RZ, RZ ;  /* 0x000000ffff037224 */ /* 0x000fe400078e00ff */
[----:B------:R-:W-:Y:S01]  /*06c0*/  IMAD.WIDE.U32 R6, R6, UR6, R2 ;  /* 0x0000000606067c25 */ /* 0x000fe2000f8e0002 */
[----:B-1----:R-:W-:-:S03]  /*06d0*/  IADD3 R2, P0, PT, R4, R5, RZ ;  /* 0x0000000504027210 */ /* 0x002fc60007f1e0ff */
[----:B------:R-:W-:-:S04]  /*06e0*/  IMAD.MOV.U32 R3, RZ, RZ, RZ ;  /* 0x000000ffff037224 */ /* 0x000fc800078e00ff */
[----:B------:R-:W-:Y:S02]  /*06f0*/  IMAD.IADD R5, R7, 0x1, R3 ;  /* 0x0000000107057824 */ /* 0x000fe400078e0203 */
[----:B--2---:R-:W-:Y:S01]  /*0700*/  IMAD.X R3, R0, 0x1, R9, P0 ;  /* 0x0000000100037824 */ /* 0x004fe200000e0609 */
[----:B0-----:R-:W-:-:S04]  /*0710*/  LEA R4, P1, R6, R10, 0x3 ;  /* 0x0000000a06047211 */ /* 0x001fc800078218ff */
[----:B------:R-:W-:-:S05]  /*0720*/  LEA.HI.X R5, R6, R11, R5, 0x3, P1 ;  /* 0x0000000b06057211 */ /* 0x000fca00008f1c05 */
[----:B------:R-:W-:Y:S01]  /*0730*/  STG.E.64 desc[UR8][R4.64], R2 ;  /* 0x0000000204007986 */ /* 0x000fe2000c101b08 */
[----:B------:R-:W-:Y:S05]  /*0740*/  EXIT ;  /* 0x000000000000794d */ /* 0x000fea0003800000 */
.L_x_32:
        /* <DEDUP_REMOVED lines=11> */
.L_x_38:


//--------------------- .nv.shared.reserved.0     --------------------------
	.section	.nv.shared.reserved.0,"aw",@nobits
	.weak		__nv_reservedSMEM_offset_0_alias
	.size		__nv_reservedSMEM_offset_0_alias, 0, 64
	.other		__nv_reservedSMEM_offset_0_alias,@"STO_CUDA_RESERVED_SHARED STV_DEFAULT"
__nv_reservedSMEM_offset_0_alias:
	.zero		0
	.zero		64


//--------------------- .nv.shared.popcount_weighted_batch_kernel --------------------------
	.section	.nv.shared.popcount_weighted_batch_kernel,"aw",@nobits
	.sectionflags	@""
	.align	8
.nv.shared.popcount_weighted_batch_kernel:
	.zero		1280


//--------------------- .nv.shared.popcount_weighted_kernel --------------------------
	.section	.nv.shared.popcount_weighted_kernel,"aw",@nobits
	.sectionflags	@""
	.align	8
.nv.shared.popcount_weighted_kernel:
	.zero		1280


//--------------------- .nv.shared.popcount_pairwise_kernel --------------------------
	.section	.nv.shared.popcount_pairwise_kernel,"aw",@nobits
	.sectionflags	@""
	.align	8
.nv.shared.popcount_pairwise_kernel:
	.zero		1280


//--------------------- .nv.constant0.pack_bits_all_ballot_multi_kernel --------------------------
	.section	.nv.constant0.pack_bits_all_ballot_multi_kernel,"a",@progbits
	.sectionflags	@""
	.align	4
.nv.constant0.pack_bits_all_ballot_multi_kernel:
	.zero		936


//--------------------- .nv.constant0.pack_bits_all_kernel --------------------------
	.section	.nv.constant0.pack_bits_all_kernel,"a",@progbits
	.sectionflags	@""
	.align	4
.nv.constant0.pack_bits_all_kernel:
	.zero		936


//--------------------- .nv.constant0.ewah_decompress_kernel --------------------------
	.section	.nv.constant0.ewah_decompress_kernel,"a",@progbits
	.sectionflags	@""
	.align	4
.nv.constant0.ewah_decompress_kernel:
	.zero		920


//--------------------- .nv.constant0.popcount_weighted_batch_kernel --------------------------
	.section	.nv.constant0.popcount_weighted_batch_kernel,"a",@progbits
	.sectionflags	@""
	.align	4
.nv.constant0.popcount_weighted_batch_kernel:
	.zero		952


//--------------------- .nv.constant0.popcount_weighted_kernel --------------------------
	.section	.nv.constant0.popcount_weighted_kernel,"a",@progbits
	.sectionflags	@""
	.align	4
.nv.constant0.popcount_weighted_kernel:
	.zero		952


//--------------------- .nv.constant0.popcount_pairwise_kernel --------------------------
	.section	.nv.constant0.popcount_pairwise_kernel,"a",@progbits
	.sectionflags	@""
	.align	4
.nv.constant0.popcount_pairwise_kernel:
	.zero		936


//--------------------- SYMBOLS --------------------------

	.type		.nv.reservedSmem.offset0,@object
	.size		.nv.reservedSmem.offset0,0x4
	.type		.nv.reservedSmem.cap,@object
	.size		.nv.reservedSmem.cap,0x4
